def gluon_wgmma(
    a_ptr,
    b_ptr,
    c_ptr,
    M,
    N,
    K,
    stride_am,
    stride_bk,
    stride_cm,
    BLOCK_M: gl.constexpr,
    BLOCK_N: gl.constexpr,
    BLOCK_K: gl.constexpr,
    DTYPE: gl.constexpr,
    A_LAYOUT: gl.constexpr,
    B_LAYOUT: gl.constexpr,
    C_LAYOUT: gl.constexpr,
    B_SHAPE: gl.constexpr,
    TRANS_B: gl.constexpr,
    NUM_BUFFERS: gl.constexpr,
    NUM_WARPS: gl.constexpr,
):
    a_desc = tma.make_tensor_descriptor(
        a_ptr, [M, K], [stride_am, 1], [BLOCK_M, BLOCK_K], A_LAYOUT
    )
    b_desc = tma.make_tensor_descriptor(
        b_ptr,
        [N, K] if TRANS_B else [K, N],
        [stride_bk, 1],
        B_SHAPE,
        B_LAYOUT,
    )
    c_desc = tma.make_tensor_descriptor(
        c_ptr, [M, N], [stride_cm, 1], [BLOCK_M, BLOCK_N], C_LAYOUT
    )

    a_bufs = gl.allocate_shared_memory(
        DTYPE, [NUM_BUFFERS, BLOCK_M, BLOCK_K], A_LAYOUT
    )
    b_bufs = gl.allocate_shared_memory(DTYPE, [NUM_BUFFERS] + B_SHAPE, B_LAYOUT)

    pid_m = gl.program_id(0)
    pid_n = gl.program_id(1)
    off_m = pid_m * BLOCK_M
    off_n = pid_n * BLOCK_N

    mma_layout: gl.constexpr = pick_wgmma_layout(DTYPE, BLOCK_M, BLOCK_N, NUM_WARPS)
    acc = warpgroup_mma_init(
        gl.zeros((BLOCK_M, BLOCK_N), dtype=gl.float32, layout=mma_layout)
    )

    bars = gl.allocate_shared_memory(
        gl.int64, [NUM_BUFFERS, 1], mbarrier.MBarrierLayout()
    )
    for i in gl.static_range(NUM_BUFFERS):
        mbarrier.init(bars.index(i), count=1)
    idx = 0
    phase = 0

    for k in range(0, K, BLOCK_K):
        a = a_bufs.index(idx)
        b = b_bufs.index(idx)
        bar = bars.index(idx)
        mbarrier.expect(bar, a_desc.block_type.nbytes + b_desc.block_type.nbytes)
        tma.async_copy_global_to_shared(a_desc, [off_m, k], bar, a)
        tma.async_copy_global_to_shared(
            b_desc, [off_n, k] if TRANS_B else [k, off_n], bar, b
        )
        mbarrier.wait(bar, phase=phase)

        if TRANS_B:
            b = b.permute((1, 0))
        acc = warpgroup_mma_wait(num_outstanding=0, deps=(acc,))
        acc = warpgroup_mma(a, b, acc, is_async=True)

        idx += 1
        if idx == NUM_BUFFERS:
            idx = 0
            phase ^= 1

    acc = warpgroup_mma_wait(num_outstanding=0, deps=(acc,))
    for i in gl.static_range(NUM_BUFFERS):
        mbarrier.invalidate(bars.index(i))

    c_smem = gl.allocate_shared_memory(DTYPE, [BLOCK_M, BLOCK_N], C_LAYOUT)
    c_smem.store(acc.to(DTYPE))
    fence_async_shared()
    tma.async_copy_shared_to_global(c_desc, [off_m, off_n], c_smem)
    tma.store_wait(pendings=0)

# config = {"BLOCK_K": 32, "BLOCK_M": 256, "BLOCK_N": 128, "arch": "sm_90", "dtype": "fp16", "num_buffers": 4, "num_warps": 8, "trans_b": 1}
# arch = sm_90


// ===== COMPILED SASS (sm_90a) =====

	.target	sm_90a

	.elftype	@"ET_EXEC"


//--------------------- .note.nv.tkinfo           --------------------------
	.section	.note.nv.tkinfo,"",@"SHT_NOTE"
	.sectionflags	@"SHF_NOTE_NV_TKINFO"
	.tkinfo
        /*0018*/ 	.word	0x00000002
        /*0030*/ 	.string	""
        /*0030*/ 	.string	"ptxas"
        /*0030*/ 	.string	"Cuda compilation tools, release 13.0, V13.0.88"
        /*0030*/ 	.string	"Build cuda_13.0.r13.0/compiler.36424714_0"
        /*0030*/ 	.string	"-v  -suppress-debug-info  -lineinfo  -arch sm_90a "



//--------------------- .note.nv.cuinfo           --------------------------
	.section	.note.nv.cuinfo,"",@"SHT_NOTE"
	.sectionflags	@"SHF_NOTE_NV_CUINFO"
        /*0018*/ 	.short	0x0002
        /*001a*/ 	.short	0x005a
        /*001c*/ 	.short	0x0082
	.zero		2


//--------------------- .nv.info                  --------------------------
	.section	.nv.info,"",@"SHT_CUDA_INFO"
	.align	4


	//----- nvinfo : EIATTR_REGCOUNT
	.align		4
        /*0000*/ 	.byte	0x04, 0x2f
        /*0002*/ 	.short	(.L_1 - .L_0)
	.align		4
.L_0:
        /*0004*/ 	.word	index@(gluon_wgmma)
        /*0008*/ 	.word	0x0000009a


	//----- nvinfo : EIATTR_FRAME_SIZE
	.align		4
.L_1:
        /*000c*/ 	.byte	0x04, 0x11
        /*000e*/ 	.short	(.L_3 - .L_2)
	.align		4
.L_2:
        /*0010*/ 	.word	index@(gluon_wgmma)
        /*0014*/ 	.word	0x00000000


	//----- nvinfo : EIATTR_MIN_STACK_SIZE
	.align		4
.L_3:
        /*0018*/ 	.byte	0x04, 0x12
        /*001a*/ 	.short	(.L_5 - .L_4)
	.align		4
.L_4:
        /*001c*/ 	.word	index@(gluon_wgmma)
        /*0020*/ 	.word	0x00000000
.L_5:


//--------------------- .nv.compat                --------------------------
	.section	.nv.compat,"",@"SHT_CUDA_COMPAT_INFO"
	.align	4
        /*0000*/ 	.byte	0x02, 0x09, 0x01, 0x00, 0x02, 0x02, 0x04, 0x00, 0x02, 0x05, 0x05, 0x00, 0x03, 0x07, 0x01, 0x01
        /*0010*/ 	.byte	0x02, 0x03, 0x03, 0x00, 0x02, 0x06, 0x01, 0x00, 0x04, 0x0b, 0x08, 0x00, 0x00, 0x00, 0x00, 0x00
        /*0020*/ 	.byte	0x00, 0x00, 0x00, 0x00


//--------------------- .nv.info.gluon_wgmma      --------------------------
	.section	.nv.info.gluon_wgmma,"",@"SHT_CUDA_INFO"
	.sectionflags	@""
	.align	4


	//----- nvinfo : EIATTR_CUDA_API_VERSION
	.align		4
        /*0000*/ 	.byte	0x04, 0x37
        /*0002*/ 	.short	(.L_7 - .L_6)
.L_6:
        /*0004*/ 	.word	0x00000082


	//----- nvinfo : EIATTR_KPARAM_INFO
	.align		4
.L_7:
        /*0008*/ 	.byte	0x04, 0x17
        /*000a*/ 	.short	(.L_9 - .L_8)
.L_8:
        /*000c*/ 	.word	0x00000000
        /*0010*/ 	.short	0x000a
        /*0012*/ 	.short	0x0048
        /*0014*/ 	.byte	0x00, 0xf4, 0x21, 0x00


	//----- nvinfo : EIATTR_KPARAM_INFO
	.align		4
.L_9:
        /*0018*/ 	.byte	0x04, 0x17
        /*001a*/ 	.short	(.L_11 - .L_10)
.L_10:
        /*001c*/ 	.word	0x00000000
        /*0020*/ 	.short	0x0009
        /*0022*/ 	.short	0x0040
        /*0024*/ 	.byte	0x00, 0xf4, 0x21, 0x00


	//----- nvinfo : EIATTR_KPARAM_INFO
	.align		4
.L_11:
        /*0028*/ 	.byte	0x04, 0x17
        /*002a*/ 	.short	(.L_13 - .L_12)
.L_12:
        /*002c*/ 	.word	0x00000000
        /*0030*/ 	.short	0x0008
        /*0032*/ 	.short	0x0038
        /*0034*/ 	.byte	0x00, 0xf0, 0x21, 0x00


	//----- nvinfo : EIATTR_KPARAM_INFO
	.align		4
.L_13:
        /*0038*/ 	.byte	0x04, 0x17
        /*003a*/ 	.short	(.L_15 - .L_14)
.L_14:
        /*003c*/ 	.word	0x00000000
        /*0040*/ 	.short	0x0007
        /*0042*/ 	.short	0x0030
        /*0044*/ 	.byte	0x00, 0xf0, 0x21, 0x00


	//----- nvinfo : EIATTR_KPARAM_INFO
	.align		4
.L_15:
        /*0048*/ 	.byte	0x04, 0x17
        /*004a*/ 	.short	(.L_17 - .L_16)
.L_16:
        /*004c*/ 	.word	0x00000000
        /*0050*/ 	.short	0x0006
        /*0052*/ 	.short	0x0028
        /*0054*/ 	.byte	0x00, 0xf0, 0x21, 0x00


	//----- nvinfo : EIATTR_KPARAM_INFO
	.align		4
.L_17:
        /*0058*/ 	.byte	0x04, 0x17
        /*005a*/ 	.short	(.L_19 - .L_18)
.L_18:
        /*005c*/ 	.word	0x00000000
        /*0060*/ 	.short	0x0005
        /*0062*/ 	.short	0x0020
        /*0064*/ 	.byte	0x00, 0xf0, 0x11, 0x00


	//----- nvinfo : EIATTR_KPARAM_INFO
	.align		4
.L_19:
        /*0068*/ 	.byte	0x04, 0x17
        /*006a*/ 	.short	(.L_21 - .L_20)
.L_20:
        /*006c*/ 	.word	0x00000000
        /*0070*/ 	.short	0x0004
        /*0072*/ 	.short	0x001c
        /*0074*/ 	.byte	0x00, 0xf0, 0x11, 0x00


	//----- nvinfo : EIATTR_KPARAM_INFO
	.align		4
.L_21:
        /*0078*/ 	.byte	0x04, 0x17
        /*007a*/ 	.short	(.L_23 - .L_22)
.L_22:
        /*007c*/ 	.word	0x00000000
        /*0080*/ 	.short	0x0003
        /*0082*/ 	.short	0x0018
        /*0084*/ 	.byte	0x00, 0xf0, 0x11, 0x00


	//----- nvinfo : EIATTR_KPARAM_INFO
	.align		4
.L_23:
        /*0088*/ 	.byte	0x04, 0x17
        /*008a*/ 	.short	(.L_25 - .L_24)
.L_24:
        /*008c*/ 	.word	0x00000000
        /*0090*/ 	.short	0x0002
        /*0092*/ 	.short	0x0010
        /*0094*/ 	.byte	0x00, 0xf4, 0x21, 0x00


	//----- nvinfo : EIATTR_KPARAM_INFO
	.align		4
.L_25:
        /*0098*/ 	.byte	0x04, 0x17
        /*009a*/ 	.short	(.L_27 - .L_26)
.L_26:
        /*009c*/ 	.word	0x00000000
        /*00a0*/ 	.short	0x0001
        /*00a2*/ 	.short	0x0008
        /*00a4*/ 	.byte	0x00, 0xf4, 0x21, 0x00


	//----- nvinfo : EIATTR_KPARAM_INFO
	.align		4
.L_27:
        /*00a8*/ 	.byte	0x04, 0x17
        /*00aa*/ 	.short	(.L_29 - .L_28)
.L_28:
        /*00ac*/ 	.word	0x00000000
        /*00b0*/ 	.short	0x0000
        /*00b2*/ 	.short	0x0000
        /*00b4*/ 	.byte	0x00, 0xf4, 0x21, 0x00


	//----- nvinfo : EIATTR_SPARSE_MMA_MASK
	.align		4
.L_29:
        /*00b8*/ 	.byte	0x03, 0x50
        /*00ba*/ 	.short	0x0000


	//----- nvinfo : EIATTR_MAXREG_COUNT
	.align		4
        /*00bc*/ 	.byte	0x03, 0x1b
        /*00be*/ 	.short	0x00ff


	//----- nvinfo : EIATTR_NUM_BARRIERS
	.align		4
        /*00c0*/ 	.byte	0x02, 0x4c
        /*00c2*/ 	.byte	0x01
	.zero		1


	//----- nvinfo : EIATTR_MERCURY_ISA_VERSION
	.align		4
        /*00c4*/ 	.byte	0x03, 0x5f
        /*00c6*/ 	.short	0x0101


	//----- nvinfo : EIATTR_INT_WARP_WIDE_INSTR_OFFSETS
	.align		4
        /*00c8*/ 	.byte	0x04, 0x31
        /*00ca*/ 	.short	(.L_31 - .L_30)


	//   ....[0]....
.L_30:
        /*00cc*/ 	.word	0x00001330


	//   ....[1]....
        /*00d0*/ 	.word	0x00001350


	//   ....[2]....
        /*00d4*/ 	.word	0x00001360


	//   ....[3]....
        /*00d8*/ 	.word	0x00001370


	//   ....[4]....
        /*00dc*/ 	.word	0x00001480


	//   ....[5]....
        /*00e0*/ 	.word	0x00001dd0


	//   ....[6]....
        /*00e4*/ 	.word	0x00001de0


	//   ....[7]....
        /*00e8*/ 	.word	0x00001e60


	//   ....[8]....
        /*00ec*/ 	.word	0x00001e70


	//   ....[9]....
        /*00f0*/ 	.word	0x000027d0


	//   ....[10]....
        /*00f4*/ 	.word	0x000027e0


	//----- nvinfo : EIATTR_COOP_GROUP_MASK_REGIDS
	.align		4
.L_31:
        /*00f8*/ 	.byte	0x04, 0x29
        /*00fa*/ 	.short	(.L_33 - .L_32)


	//   ....[0]....
.L_32:
        /*00fc*/ 	.word	0xffffffff


	//   ....[1]....
        /*0100*/ 	.word	0xffffffff


	//   ....[2]....
        /*0104*/ 	.word	0xffffffff


	//----- nvinfo : EIATTR_COOP_GROUP_INSTR_OFFSETS
	.align		4
.L_33:
        /*0108*/ 	.byte	0x04, 0x28
        /*010a*/ 	.short	(.L_35 - .L_34)


	//   ....[0]....
.L_34:
        /*010c*/ 	.word	0x00000150


	//   ....[1]....
        /*0110*/ 	.word	0x00000700


	//   ....[2]....
        /*0114*/ 	.word	0x00000d00


	//----- nvinfo : EIATTR_MBARRIER_INSTR_OFFSETS
	.align		4
.L_35:
        /*0118*/ 	.byte	0x04, 0x39
        /*011a*/ 	.short	(.L_37 - .L_36)


	//   ....[0]....
.L_36:
        /*011c*/ 	.word	0x000014e0
        /*0120*/ 	.word	0x000000ff
        /*0124*/ 	.word	0x00018000
        /*0128*/ 	.short	0x0100
        /*012a*/ 	.byte	0x18
	.zero		1


	//   ....[1]....
        /*012c*/ 	.word	0x00001670
        /*0130*/ 	.word	0x000000ff
        /*0134*/ 	.word	0x00018008
        /*0138*/ 	.short	0x0100
        /*013a*/ 	.byte	0x18
	.zero		1


	//   ....[2]....
        /*013c*/ 	.word	0x00001800
        /*0140*/ 	.word	0x000000ff
        /*0144*/ 	.word	0x00018010
        /*0148*/ 	.short	0x0100
        /*014a*/ 	.byte	0x18
	.zero		1


	//   ....[3]....
        /*014c*/ 	.word	0x000018a0
        /*0150*/ 	.word	0x000000ff
        /*0154*/ 	.word	0x00018018
        /*0158*/ 	.short	0x0100
        /*015a*/ 	.byte	0x18
	.zero		1


	//   ....[4]....
        /*015c*/ 	.word	0x00001f50
        /*0160*/ 	.word	0x000000ff
        /*0164*/ 	.word	0x00018000
        /*0168*/ 	.short	0x010a
        /*016a*/ 	.byte	0x16
	.zero		1


	//   ....[5]....
        /*016c*/ 	.word	0x00002250
        /*0170*/ 	.word	0x000000ff
        /*0174*/ 	.word	0x00018000
        /*0178*/ 	.short	0x0108
        /*017a*/ 	.byte	0x18
	.zero		1


	//   ....[6]....
        /*017c*/ 	.word	0x00002350
        /*0180*/ 	.word	0x000000ff
        /*0184*/ 	.word	0x00018008
        /*0188*/ 	.short	0x0108
        /*018a*/ 	.byte	0x18
	.zero		1


	//   ....[7]....
        /*018c*/ 	.word	0x00002440
        /*0190*/ 	.word	0x000000ff
        /*0194*/ 	.word	0x00018010
        /*0198*/ 	.short	0x0108
        /*019a*/ 	.byte	0x18
	.zero		1


	//   ....[8]....
        /*019c*/ 	.word	0x00002530
        /*01a0*/ 	.word	0x000000ff
        /*01a4*/ 	.word	0x00018018
        /*01a8*/ 	.short	0x0108
        /*01aa*/ 	.byte	0x18
	.zero		1


	//   ....[9]....
        /*01ac*/ 	.word	0x00002890
        /*01b0*/ 	.word	0x000000ff
        /*01b4*/ 	.word	0x00018000
        /*01b8*/ 	.short	0x010a
        /*01ba*/ 	.byte	0x16
	.zero		1


	//----- nvinfo : EIATTR_NUM_MBARRIERS
	.align		4
.L_37:
        /*01bc*/ 	.byte	0x03, 0x38
        /*01be*/ 	.short	0x0004


	//----- nvinfo : EIATTR_EXIT_INSTR_OFFSETS
	.align		4
        /*01c0*/ 	.byte	0x04, 0x1c
        /*01c2*/ 	.short	(.L_39 - .L_38)


	//   ....[0]....
.L_38:
        /*01c4*/ 	.word	0x00002880


	//----- nvinfo : EIATTR_REQNTID
	.align		4
.L_39:
        /*01c8*/ 	.byte	0x04, 0x10
        /*01ca*/ 	.short	(.L_41 - .L_40)
.L_40:
        /*01cc*/ 	.word	0x00000100
        /*01d0*/ 	.word	0x00000001
        /*01d4*/ 	.word	0x00000001


	//----- nvinfo : EIATTR_CRS_STACK_SIZE
	.align		4
.L_41:
        /*01d8*/ 	.byte	0x04, 0x1e
        /*01da*/ 	.short	(.L_43 - .L_42)
.L_42:
        /*01dc*/ 	.word	0x00000000


	//----- nvinfo : EIATTR_CBANK_PARAM_SIZE
	.align		4
.L_43:
        /*01e0*/ 	.byte	0x03, 0x19
        /*01e2*/ 	.short	0x0050


	//----- nvinfo : EIATTR_PARAM_CBANK
	.align		4
        /*01e4*/ 	.byte	0x04, 0x0a
        /*01e6*/ 	.short	(.L_45 - .L_44)
	.align		4
.L_44:
        /*01e8*/ 	.word	index@(.nv.constant0.gluon_wgmma)
        /*01ec*/ 	.short	0x0210
        /*01ee*/ 	.short	0x0050


	//----- nvinfo : EIATTR_SW_WAR
	.align		4
.L_45:
        /*01f0*/ 	.byte	0x04, 0x36
        /*01f2*/ 	.short	(.L_47 - .L_46)
.L_46:
        /*01f4*/ 	.word	0x00000008
.L_47:


//--------------------- .nv.callgraph             --------------------------
	.section	.nv.callgraph,"",@"SHT_CUDA_CALLGRAPH"
	.align	4
	.sectionentsize	8
	.align		4
        /*0000*/ 	.word	0x00000000
	.align		4
        /*0004*/ 	.word	0xffffffff
	.align		4
        /*0008*/ 	.word	0x00000000
	.align		4
        /*000c*/ 	.word	0xfffffffe
	.align		4
        /*0010*/ 	.word	0x00000000
	.align		4
        /*0014*/ 	.word	0xfffffffd
	.align		4
        /*0018*/ 	.word	0x00000000
	.align		4
        /*001c*/ 	.word	0xfffffffc


//--------------------- .text.gluon_wgmma         --------------------------
	.section	.text.gluon_wgmma,"ax",@progbits
	.align	128
        .global         gluon_wgmma
        .type           gluon_wgmma,@function
        .size           gluon_wgmma,(.L_x_52 - gluon_wgmma)
        .other          gluon_wgmma,@"STO_CUDA_ENTRY STV_DEFAULT"
gluon_wgmma:
.text.gluon_wgmma:
[----:B------:R-:W-:Y:S01]  /*0000*/  LDC R1, c[0x0][0x28] ;  /* 0x00000a00ff017b82 */ /* 0x000fe20000000800 */
[----:B------:R-:W1:Y:S07]  /*0010*/  S2R R0, SR_TID.X ;  /* 0x0000000000007919 */ /* 0x000e6e0000002100 */
[----:B------:R-:W2:Y:S01]  /*0020*/  S2UR UR4, SR_CgaCtaId ;  /* 0x00000000000479c3 */ /* 0x000ea20000008800 */
[----:B------:R-:W-:Y:S01]  /*0030*/  UMOV UR24, 0x400 ;  /* 0x0000040000187882 */ /* 0x000fe20000000000 */
[----:B------:R-:W-:Y:S01]  /*0040*/  ULDC UR6, c[0x0][0xc] ;  /* 0x0000030000067ab9 */ /* 0x000fe20000000800 */
[----:B------:R-:W-:Y:S01]  /*0050*/  ULDC.64 UR30, c[0x0][0x250] ;  /* 0x00009400001e7ab9 */ /* 0x000fe20000000a00 */
[----:B------:R-:W-:Y:S04]  /*0060*/  BSSY B0, `(.L_x_0) ;  /* 0x000001f000007945 */ /* 0x000fe80003800000 */
[----:B------:R-:W3:Y:S08]  /*0070*/  LDC R4, c[0x0][0x228] ;  /* 0x00008a00ff047b82 */ /* 0x000ef00000000800 */
[----:B------:R-:W4:Y:S08]  /*0080*/  LDC R13, c[0x0][0x230] ;  /* 0x00008c00ff0d7b82 */ /* 0x000f300000000800 */
[----:B------:R-:W-:Y:S01]  /*0090*/  S2UR UR32, SR_CTAID.Y ;  /* 0x00000000002079c3 */ /* 0x000fe20000002600 */
[----:B--2---:R-:W-:-:S03]  /*00a0*/  ULEA UR24, UR4, UR24, 0x18 ;  /* 0x0000001804187291 */ /* 0x004fc6000f8ec03f */
[----:B------:R-:W-:Y:S01]  /*00b0*/  ULDC UR4, c[0x0][0x10] ;  /* 0x0000040000047ab9 */ /* 0x000fe20000000800 */
[----:B-1----:R-:W-:-:S03]  /*00c0*/  LOP3.LUT R6, R0, 0xff, RZ, 0xc0, !PT ;  /* 0x000000ff00067812 */ /* 0x002fc600078ec0ff */
[----:B------:R-:W1:Y:S01]  /*00d0*/  S2UR UR5, SR_CTAID.Z ;  /* 0x00000000000579c3 */ /* 0x000e620000002700 */
[----:B---3--:R-:W-:Y:S01]  /*00e0*/  VIADD R4, R4, 0xffffffff ;  /* 0xffffffff04047836 */ /* 0x008fe20000000000 */
[C---:B------:R-:W-:Y:S02]  /*00f0*/  ISETP.GE.U32.AND P0, PT, R6.reuse, 0x20, PT ;  /* 0x000000200600780c */ /* 0x040fe40003f06070 */
[C---:B------:R-:W-:Y:S02]  /*0100*/  ISETP.NE.U32.AND P2, PT, R6.reuse, RZ, PT ;  /* 0x000000ff0600720c */ /* 0x040fe40003f45070 */
[----:B------:R-:W-:Y:S02]  /*0110*/  LEA R12, R6, UR24, 0x2 ;  /* 0x00000018060c7c11 */ /* 0x000fe4000f8e10ff */
[----:B------:R-:W2:Y:S01]  /*0120*/  S2UR UR33, SR_CTAID.X ;  /* 0x00000000002179c3 */ /* 0x000ea20000002500 */
[----:B----4-:R-:W-:-:S06]  /*0130*/  VIADD R9, R13, 0xffffffff ;  /* 0xffffffff0d097836 */ /* 0x010fcc0000000000 */
[----:B------:R3:W-:Y:S01]  /*0140*/  @!P0 STS [R12], RZ ;  /* 0x000000ff0c008388 */ /* 0x0007e20000000800 */
[----:B------:R-:W-:-:S03]  /*0150*/  NOP ;  /* 0x0000000000007918 */ /* 0x000fc60000000000 */
[----:B------:R3:W-:Y:S01]  /*0160*/  @!P2 STS [UR24+0x24], R4 ;  /* 0x00002404ff00a988 */ /* 0x0007e20008000818 */
[----:B-1----:R-:W-:-:S03]  /*0170*/  UIMAD UR4, UR5, UR4, UR32 ;  /* 0x00000004050472a4 */ /* 0x002fc6000f8e0220 */
[----:B------:R3:W-:Y:S01]  /*0180*/  @!P2 STS [UR24+0x20], R9 ;  /* 0x00002009ff00a988 */ /* 0x0007e20008000818 */
[----:B--2---:R-:W-:-:S04]  /*0190*/  UIMAD UR4, UR4, UR6, UR33 ;  /* 0x00000006040472a4 */ /* 0x004fc8000f8e0221 */
[----:B------:R-:W-:-:S03]  /*01a0*/  UIMAD UR5, UR4, 0x180, URZ ;  /* 0x00000180040578a4 */ /* 0x000fc6000f8e023f */
[----:B------:R-:W-:Y:S01]  /*01b0*/  UMOV UR4, URZ ;  /* 0x0000003f00047c82 */ /* 0x000fe20008000000 */
[----:B------:R-:W-:-:S04]  /*01c0*/  UIADD3 UR26, UP0, UR5, UR30, URZ ;  /* 0x0000001e051a7290 */ /* 0x000fc8000ff1e03f */
[----:B------:R-:W-:Y:S01]  /*01d0*/  ULEA.HI.X.SX32 UR27, UR5, UR31, 0x1, UP0 ;  /* 0x0000001f051b7291 */ /* 0x000fe200080f0e3f */
[----:B---3--:R-:W-:Y:S11]  /*01e0*/  @P2 BRA `(.L_x_1) ;  /* 0x0000000000182947 */ /* 0x008ff60003800000 */
[----:B------:R-:W1:Y:S01]  /*01f0*/  LDS R2, [UR24+0x8] ;  /* 0x00000818ff027984 */ /* 0x000e620008000800 */
[----:B------:R-:W2:Y:S01]  /*0200*/  LDC.64 R10, c[0x0][0x210] ;  /* 0x00008400ff0a7b82 */ /* 0x000ea20000000a00 */
[----:B------:R-:W-:Y:S02]  /*0210*/  IMAD.MOV.U32 R3, RZ, RZ, 0x70 ;  /* 0x00000070ff037424 */ /* 0x000fe400078e00ff */
[----:B--2---:R2:W-:Y:S03]  /*0220*/  STS.64 [UR24], R10 ;  /* 0x0000000aff007988 */ /* 0x0045e60008000a18 */
[----:B-1----:R-:W-:-:S05]  /*0230*/  LOP3.LUT R2, R2, 0x10, R3, 0xd8, !PT ;  /* 0x0000001002027812 */ /* 0x002fca00078ed803 */
[----:B------:R2:W-:Y:S02]  /*0240*/  STS [UR24+0x8], R2 ;  /* 0x00000802ff007988 */ /* 0x0005e40008000818 */
.L_x_1:
[----:B------:R-:W-:Y:S05]  /*0250*/  BSYNC B0 ;  /* 0x0000000000007941 */ /* 0x000fea0003800000 */
.L_x_0:
[----:B------:R-:W-:Y:S04]  /*0260*/  BSSY B0, `(.L_x_2) ;  /* 0x000000a000007945 */ /* 0x000fe80003800000 */
[----:B------:R-:W-:Y:S05]  /*0270*/  @P2 BRA `(.L_x_3) ;  /* 0x0000000000202947 */ /* 0x000fea0003800000 */
[----:B--2---:R-:W1:Y:S01]  /*0280*/  LDS R2, [UR24+0x34] ;  /* 0x00003418ff027984 */ /* 0x004e620008000800 */
[----:B------:R-:W-:Y:S02]  /*0290*/  IMAD.MOV.U32 R3, RZ, RZ, 0x1f000000 ;  /* 0x1f000000ff037424 */ /* 0x000fe400078e00ff */
[----:B------:R-:W-:Y:S01]  /*02a0*/  @!P2 IMAD.MOV.U32 R5, RZ, RZ, 0xff ;  /* 0x000000ffff05a424 */ /* 0x000fe200078e00ff */
[----:B------:R-:W2:Y:S02]  /*02b0*/  @!P2 LDS R8, [UR24+0x38] ;  /* 0x00003818ff08a984 */ /* 0x000ea40008000800 */
[----:B-1----:R-:W-:Y:S02]  /*02c0*/  LOP3.LUT R2, R2, 0xff000000, R3, 0xb8, !PT ;  /* 0xff00000002027812 */ /* 0x002fe400078eb803 */
[----:B--2---:R-:W-:-:S03]  /*02d0*/  @!P2 LOP3.LUT R3, R8, 0xff, R5, 0xb8, !PT ;  /* 0x000000ff0803a812 */ /* 0x004fc600078eb805 */
[----:B------:R1:W-:Y:S04]  /*02e0*/  STS [UR24+0x34], R2 ;  /* 0x00003402ff007988 */ /* 0x0003e80008000818 */
[----:B------:R1:W-:Y:S02]  /*02f0*/  @!P2 STS [UR24+0x38], R3 ;  /* 0x00003803ff00a988 */ /* 0x0003e40008000818 */
.L_x_3:
[----:B------:R-:W-:Y:S05]  /*0300*/  BSYNC B0 ;  /* 0x0000000000007941 */ /* 0x000fea0003800000 */
.L_x_2:
[----:B------:R-:W-:Y:S04]  /*0310*/  BSSY B0, `(.L_x_4) ;  /* 0x000000e000007945 */ /* 0x000fe80003800000 */
[----:B------:R-:W-:Y:S05]  /*0320*/  @P2 BRA `(.L_x_5) ;  /* 0x0000000000302947 */ /* 0x000fea0003800000 */
[----:B-1----:R-:W1:Y:S01]  /*0330*/  LDS R3, [UR24+0x34] ;  /* 0x00003418ff037984 */ /* 0x002e620008000800 */
[----:B--2---:R-:W2:Y:S03]  /*0340*/  LDC.64 R10, c[0x0][0x238] ;  /* 0x00008e00ff0a7b82 */ /* 0x004ea60000000a00 */
[----:B------:R-:W3:Y:S01]  /*0350*/  LDS R2, [UR24+0x1c] ;  /* 0x00001c18ff027984 */ /* 0x000ee20008000800 */
[C---:B--2---:R-:W-:Y:S01]  /*0360*/  SHF.L.U64.HI R8, R10.reuse, 0x1, R11 ;  /* 0x000000010a087819 */ /* 0x044fe2000001020b */
[----:B------:R-:W-:-:S03]  /*0370*/  IMAD.SHL.U32 R5, R10, 0x2, RZ ;  /* 0x000000020a057824 */ /* 0x000fc600078e00ff */
[--C-:B------:R-:W-:Y:S02]  /*0380*/  SHF.R.U32.HI R7, RZ, 0x4, R8.reuse ;  /* 0x00000004ff077819 */ /* 0x100fe40000011608 */
[----:B------:R-:W-:-:S05]  /*0390*/  SHF.R.U64 R5, R5, 0x4, R8 ;  /* 0x0000000405057819 */ /* 0x000fca0000001208 */
[----:B------:R4:W-:Y:S01]  /*03a0*/  STS [UR24+0xc], R5 ;  /* 0x00000c05ff007988 */ /* 0x0009e20008000818 */
[----:B-1----:R-:W-:Y:S02]  /*03b0*/  LOP3.LUT R3, R3, 0x7, RZ, 0xb8, !PT ;  /* 0x0000000703037812 */ /* 0x002fe400078eb8ff */
[----:B---3--:R-:W-:-:S03]  /*03c0*/  LOP3.LUT R2, R2, 0xf, R7, 0xb8, !PT ;  /* 0x0000000f02027812 */ /* 0x008fc600078eb807 */
[----:B------:R4:W-:Y:S04]  /*03d0*/  STS [UR24+0x34], R3 ;  /* 0x00003403ff007988 */ /* 0x0009e80008000818 */
[----:B------:R4:W-:Y:S02]  /*03e0*/  STS [UR24+0x1c], R2 ;  /* 0x00001c02ff007988 */ /* 0x0009e40008000818 */
.L_x_5:
[----:B------:R-:W-:Y:S05]  /*03f0*/  BSYNC B0 ;  /* 0x0000000000007941 */ /* 0x000fea0003800000 */
.L_x_4:
[----:B------:R-:W-:Y:S04]  /*0400*/  BSSY B1, `(.L_x_6) ;  /* 0x000001a000017945 */ /* 0x000fe80003800000 */
[----:B------:R-:W-:Y:S04]  /*0410*/  BSSY B0, `(.L_x_7) ;  /* 0x0000015000007945 */ /* 0x000fe80003800000 */
[----:B------:R-:W-:Y:S05]  /*0420*/  @P2 BRA `(.L_x_8) ;  /* 0x0000000000202947 */ /* 0x000fea0003800000 */
[----:B-12-4-:R-:W1:Y:S02]  /*0430*/  LDS R2, [UR24+0x34] ;  /* 0x00003418ff027984 */ /* 0x016e640008000800 */
[----:B-1----:R-:W-:-:S05]  /*0440*/  LOP3.LUT R2, R2, 0x38, RZ, 0xb8, !PT ;  /* 0x0000003802027812 */ /* 0x002fca00078eb8ff */
[----:B------:R1:W-:Y:S01]  /*0450*/  STS [UR24+0x34], R2 ;  /* 0x00003402ff007988 */ /* 0x0003e20008000818 */
[----:B------:R-:W-:Y:S05]  /*0460*/  @P2 BRA `(.L_x_9) ;  /* 0x0000000000202947 */ /* 0x000fea0003800000 */
[----:B-1----:R-:W1:Y:S01]  /*0470*/  LDS R2, [UR24+0x8] ;  /* 0x00000818ff027984 */ /* 0x002e620008000800 */
[----:B------:R-:W-:-:S05]  /*0480*/  IMAD.MOV.U32 R3, RZ, RZ, 0x780 ;  /* 0x00000780ff037424 */ /* 0x000fca00078e00ff */
[----:B-1----:R-:W-:-:S05]  /*0490*/  LOP3.LUT R2, R2, 0x300, R3, 0xd8, !PT ;  /* 0x0000030002027812 */ /* 0x002fca00078ed803 */
[----:B------:R3:W-:Y:S02]  /*04a0*/  STS [UR24+0x8], R2 ;  /* 0x00000802ff007988 */ /* 0x0007e40008000818 */
.L_x_8:
[----:B------:R-:W-:Y:S05]  /*04b0*/  @P2 BRA `(.L_x_10) ;  /* 0x0000000000282947 */ /* 0x000fea0003800000 */
[----:B-1234-:R-:W1:Y:S02]  /*04c0*/  LDS R2, [UR24+0x8] ;  /* 0x00000818ff027984 */ /* 0x01ee640008000800 */
[----:B-1----:R-:W-:-:S05]  /*04d0*/  LOP3.LUT R2, R2, 0x1800, RZ, 0xb8, !PT ;  /* 0x0000180002027812 */ /* 0x002fca00078eb8ff */
[----:B------:R2:W-:Y:S02]  /*04e0*/  STS [UR24+0x8], R2 ;  /* 0x00000802ff007988 */ /* 0x0005e40008000818 */
.L_x_9:
[----:B------:R-:W-:Y:S05]  /*04f0*/  @P2 BREAK B0 ;  /* 0x0000000000002942 */ /* 0x000fea0003800000 */
[----:B------:R-:W-:Y:S05]  /*0500*/  @P2 BRA `(.L_x_11) ;  /* 0x0000000000242947 */ /* 0x000fea0003800000 */
[----:B------:R-:W3:Y:S01]  /*0510*/  LDS R3, [UR24+0x8] ;  /* 0x00000818ff037984 */ /* 0x000ee20008000800 */
[----:B-12---:R-:W-:-:S05]  /*0520*/  IMAD.MOV.U32 R2, RZ, RZ, 0x6000 ;  /* 0x00006000ff027424 */ /* 0x006fca00078e00ff */
[----:B---3--:R-:W-:-:S04]  /*0530*/  LOP3.LUT R2, R3, 0x4000, R2, 0xd8, !PT ;  /* 0x0000400003027812 */ /* 0x008fc800078ed802 */
[----:B------:R-:W-:-:S05]  /*0540*/  LOP3.LUT R2, R2, 0x400000, RZ, 0xb8, !PT ;  /* 0x0040000002027812 */ /* 0x000fca00078eb8ff */
[----:B------:R5:W-:Y:S02]  /*0550*/  STS [UR24+0x8], R2 ;  /* 0x00000802ff007988 */ /* 0x000be40008000818 */
.L_x_10:
[----:B------:R-:W-:Y:S05]  /*0560*/  BSYNC B0 ;  /* 0x0000000000007941 */ /* 0x000fea0003800000 */
.L_x_7:
[----:B-12345:R-:W1:Y:S02]  /*0570*/  @!P2 LDS R2, [UR24+0x8] ;  /* 0x00000818ff02a984 */ /* 0x03ee640008000800 */
[----:B-1----:R-:W-:-:S05]  /*0580*/  @!P2 LOP3.LUT R2, R2, 0x8000, RZ, 0xb8, !PT ;  /* 0x000080000202a812 */ /* 0x002fca00078eb8ff */
[----:B------:R3:W-:Y:S02]  /*0590*/  @!P2 STS [UR24+0x8], R2 ;  /* 0x00000802ff00a988 */ /* 0x0007e40008000818 */
.L_x_11:
[----:B------:R-:W-:Y:S05]  /*05a0*/  BSYNC B1 ;  /* 0x0000000000017941 */ /* 0x000fea0003800000 */
.L_x_6:
[----:B------:R-:W-:Y:S05]  /*05b0*/  WARPSYNC.ALL ;  /* 0x0000000000007948 */ /* 0x000fea0003800000 */
[----:B------:R-:W-:Y:S05]  /*05c0*/  @P0 BRA `(.L_x_12) ;  /* 0x0000000000280947 */ /* 0x000fea0003800000 */
[----:B-123--:R-:W1:Y:S01]  /*05d0*/  S2R R2, SR_LANEID ;  /* 0x0000000000027919 */ /* 0x00ee620000000000 */
[----:B------:R-:W-:Y:S05]  /*05e0*/  WARPSYNC.ALL ;  /* 0x0000000000007948 */ /* 0x000fea0003800000 */
[----:B-1----:R-:W-:-:S05]  /*05f0*/  IMAD.SHL.U32 R5, R2, 0x4, RZ ;  /* 0x0000000402057824 */ /* 0x002fca00078e00ff */
[----:B------:R-:W1:Y:S01]  /*0600*/  LDS R7, [R5+UR24] ;  /* 0x0000001805077984 */ /* 0x000e620008000800 */
[----:B------:R-:W-:-:S05]  /*0610*/  IADD3 R2, P1, R5, UR26, RZ ;  /* 0x0000001a05027c10 */ /* 0x000fca000ff3e0ff */
[----:B------:R-:W-:-:S05]  /*0620*/  IMAD.X R3, RZ, RZ, UR27, P1 ;  /* 0x0000001bff037e24 */ /* 0x000fca00088e06ff */
[----:B-1----:R4:W5:Y:S01]  /*0630*/  ATOMG.E.EXCH.STRONG.GPU PT, RZ, [R2], R7 ;  /* 0x0000000702ff73a8 */ /* 0x00296200041ee100 */
[----:B------:R-:W-:-:S04]  /*0640*/  DEPBAR {5,4,3,2,1,0} ;  /* 0x0000003f0000791a */ /* 0x000fc80000000000 */
[----:B------:R4:W-:Y:S01]  /*0650*/  UTMACCTL.IV [UR26] ;  /* 0x000000001a0079b9 */ /* 0x0009e20008000000 */
[----:B------:R-:W-:Y:S01]  /*0660*/  NOP ;  /* 0x0000000000007918 */ /* 0x000fe20000000000 */
.L_x_12:
[----:B------:R-:W-:Y:S05]  /*0670*/  @P0 BRA `(.L_x_13) ;  /* 0x00000000000c0947 */ /* 0x000fea0003800000 */
[----:B------:R0:W-:Y:S01]  /*0680*/  UTMACMDFLUSH ;  /* 0x00000000000079b7 */ /* 0x0001e20000000000 */
[----:B------:R-:W-:Y:S05]  /*0690*/  @P0 BRA `(.L_x_13) ;  /* 0x0000000000040947 */ /* 0x000fea0003800000 */
[----:B------:R-:W-:-:S04]  /*06a0*/  DEPBAR.LE SB0, 0x0 ;  /* 0x000080000000791a */ /* 0x000fc80000000000 */
.L_x_13:
[----:B------:R-:W-:Y:S05]  /*06b0*/  WARPSYNC.ALL ;  /* 0x0000000000007948 */ /* 0x000fea0003800000 */
[----:B-----5:R-:W-:Y:S06]  /*06c0*/  BAR.SYNC.DEFER_BLOCKING 0x0 ;  /* 0x0000000000007b1d */ /* 0x020fec0000010000 */
[----:B------:R-:W-:Y:S02]  /*06d0*/  BSSY B1, `(.L_x_14) ;  /* 0x000000b000017945 */ /* 0x000fe40003800000 */
[----:B------:R-:W-:Y:S06]  /*06e0*/  BAR.SYNC.DEFER_BLOCKING 0x0 ;  /* 0x0000000000007b1d */ /* 0x000fec0000010000 */
[----:B------:R5:W-:Y:S01]  /*06f0*/  @!P0 STS [R12], RZ ;  /* 0x000000ff0c008388 */ /* 0x000be20000000800 */
[----:B------:R-:W-:Y:S01]  /*0700*/  NOP ;  /* 0x0000000000007918 */ /* 0x000fe20000000000 */
[----:B------:R-:W-:Y:S05]  /*0710*/  @P2 BRA `(.L_x_15) ;  /* 0x0000000000182947 */ /* 0x000fea0003800000 */
[----:B-1234-:R-:W1:Y:S01]  /*0720*/  LDS R2, [UR24+0x8] ;  /* 0x00000818ff027984 */ /* 0x01ee620008000800 */
[----:B------:R-:W2:Y:S01]  /*0730*/  LDC.64 R10, c[0x0][0x218] ;  /* 0x00008600ff0a7b82 */ /* 0x000ea20000000a00 */
[----:B------:R-:W-:Y:S02]  /*0740*/  IMAD.MOV.U32 R3, RZ, RZ, 0x70 ;  /* 0x00000070ff037424 */ /* 0x000fe400078e00ff */
[----:B--2---:R2:W-:Y:S03]  /*0750*/  STS.64 [UR24], R10 ;  /* 0x0000000aff007988 */ /* 0x0045e60008000a18 */
[----:B-1----:R-:W-:-:S05]  /*0760*/  LOP3.LUT R2, R2, 0x10, R3, 0xd8, !PT ;  /* 0x0000001002027812 */ /* 0x002fca00078ed803 */
[----:B------:R2:W-:Y:S02]  /*0770*/  STS [UR24+0x8], R2 ;  /* 0x00000802ff007988 */ /* 0x0005e40008000818 */
.L_x_15:
[----:B----4-:R-:W-:Y:S05]  /*0780*/  BSYNC B1 ;  /* 0x0000000000017941 */ /* 0x010fea0003800000 */
.L_x_14:
[----:B------:R-:W-:Y:S04]  /*0790*/  BSSY B2, `(.L_x_16) ;  /* 0x000000f000027945 */ /* 0x000fe80003800000 */
[----:B------:R-:W-:Y:S04]  /*07a0*/  BSSY B1, `(.L_x_17) ;  /* 0x000000c000017945 */ /* 0x000fe80003800000 */
[----:B------:R-:W-:Y:S05]  /*07b0*/  @P2 BRA `(.L_x_18) ;  /* 0x0000000000282947 */ /* 0x000fea0003800000 */
[----:B-123--:R-:W1:Y:S01]  /*07c0*/  LDS R2, [UR24+0x34] ;  /* 0x00003418ff027984 */ /* 0x00ee620008000800 */
[----:B------:R-:W-:Y:S01]  /*07d0*/  IMAD.MOV.U32 R3, RZ, RZ, 0x1f000000 ;  /* 0x1f000000ff037424 */ /* 0x000fe200078e00ff */
[----:B------:R-:W-:Y:S05]  /*07e0*/  @P2 BREAK B1 ;  /* 0x0000000000012942 */ /* 0x000fea0003800000 */
[----:B-1----:R-:W-:-:S05]  /*07f0*/  LOP3.LUT R2, R2, 0xff000000, R3, 0xb8, !PT ;  /* 0xff00000002027812 */ /* 0x002fca00078eb803 */
[----:B------:R1:W-:Y:S01]  /*0800*/  STS [UR24+0x34], R2 ;  /* 0x00003402ff007988 */ /* 0x0003e20008000818 */
[----:B------:R-:W-:Y:S05]  /*0810*/  @P2 BRA `(.L_x_19) ;  /* 0x0000000000182947 */ /* 0x000fea0003800000 */
[----:B------:R-:W2:Y:S01]  /*0820*/  LDS R3, [UR24+0x38] ;  /* 0x00003818ff037984 */ /* 0x000ea20008000800 */
[----:B-1----:R-:W-:-:S05]  /*0830*/  IMAD.MOV.U32 R2, RZ, RZ, 0x7f ;  /* 0x0000007fff027424 */ /* 0x002fca00078e00ff */
[----:B--2---:R-:W-:-:S05]  /*0840*/  LOP3.LUT R2, R3, 0xff, R2, 0xb8, !PT ;  /* 0x000000ff03027812 */ /* 0x004fca00078eb802 */
[----:B------:R4:W-:Y:S02]  /*0850*/  STS [UR24+0x38], R2 ;  /* 0x00003802ff007988 */ /* 0x0009e40008000818 */
.L_x_18:
[----:B------:R-:W-:Y:S05]  /*0860*/  BSYNC B1 ;  /* 0x0000000000017941 */ /* 0x000fea0003800000 */
.L_x_17:
[----:B------:R1:W-:Y:S02]  /*0870*/  @!P2 STS [UR24+0x20], R9 ;  /* 0x00002009ff00a988 */ /* 0x0003e40008000818 */
.L_x_19:
[----:B------:R-:W-:Y:S05]  /*0880*/  BSYNC B2 ;  /* 0x0000000000027941 */ /* 0x000fea0003800000 */
.L_x_16:
[----:B------:R-:W-:Y:S05]  /*0890*/  WARPSYNC.ALL ;  /* 0x0000000000007948 */ /* 0x000fea0003800000 */
[----:B------:R-:W2:Y:S01]  /*08a0*/  LDC R5, c[0x0][0x22c] ;  /* 0x00008b00ff057b82 */ /* 0x000ea20000000800 */
[----:B------:R-:W-:Y:S01]  /*08b0*/  BSSY B2, `(.L_x_20) ;  /* 0x0000010000027945 */ /* 0x000fe20003800000 */
[----:B--2---:R-:W-:-:S05]  /*08c0*/  VIADD R5, R5, 0xffffffff ;  /* 0xffffffff05057836 */ /* 0x004fca0000000000 */
[----:B------:R2:W-:Y:S01]  /*08d0*/  @!P2 STS [UR24+0x24], R5 ;  /* 0x00002405ff00a988 */ /* 0x0005e20008000818 */
[----:B------:R-:W-:Y:S05]  /*08e0*/  @P2 BRA `(.L_x_21) ;  /* 0x0000000000302947 */ /* 0x000fea0003800000 */
[----:B------:R-:W2:Y:S01]  /*08f0*/  LDS R3, [UR24+0x34] ;  /* 0x00003418ff037984 */ /* 0x000ea20008000800 */
[----:B------:R-:W2:Y:S03]  /*0900*/  LDC.64 R10, c[0x0][0x240] ;  /* 0x00009000ff0a7b82 */ /* 0x000ea60000000a00 */
[----:B-1-34-:R-:W1:Y:S01]  /*0910*/  LDS R2, [UR24+0x1c] ;  /* 0x00001c18ff027984 */ /* 0x01ae620008000800 */
[C---:B--2---:R-:W-:Y:S01]  /*0920*/  SHF.L.U64.HI R8, R10.reuse, 0x1, R11 ;  /* 0x000000010a087819 */ /* 0x044fe2000001020b */
[----:B------:R-:W-:-:S03]  /*0930*/  IMAD.SHL.U32 R7, R10, 0x2, RZ ;  /* 0x000000020a077824 */ /* 0x000fc600078e00ff */
[--C-:B------:R-:W-:Y:S02]  /*0940*/  SHF.R.U32.HI R9, RZ, 0x4, R8.reuse ;  /* 0x00000004ff097819 */ /* 0x100fe40000011608 */
[----:B------:R-:W-:-:S05]  /*0950*/  SHF.R.U64 R7, R7, 0x4, R8 ;  /* 0x0000000407077819 */ /* 0x000fca0000001208 */
[----:B------:R2:W-:Y:S01]  /*0960*/  STS [UR24+0xc], R7 ;  /* 0x00000c07ff007988 */ /* 0x0005e20008000818 */
[----:B------:R-:W-:Y:S02]  /*0970*/  LOP3.LUT R3, R3, 0x7, RZ, 0xb8, !PT ;  /* 0x0000000703037812 */ /* 0x000fe400078eb8ff */
[----:B-1----:R-:W-:-:S03]  /*0980*/  LOP3.LUT R2, R2, 0xf, R9, 0xb8, !PT ;  /* 0x0000000f02027812 */ /* 0x002fc600078eb809 */
[----:B------:R2:W-:Y:S04]  /*0990*/  STS [UR24+0x34], R3 ;  /* 0x00003403ff007988 */ /* 0x0005e80008000818 */
[----:B------:R2:W-:Y:S02]  /*09a0*/  STS [UR24+0x1c], R2 ;  /* 0x00001c02ff007988 */ /* 0x0005e40008000818 */
.L_x_21:
[----:B------:R-:W-:Y:S05]  /*09b0*/  BSYNC B2 ;  /* 0x0000000000027941 */ /* 0x000fea0003800000 */
.L_x_20:
[----:B------:R-:W-:Y:S04]  /*09c0*/  BSSY B3, `(.L_x_22) ;  /* 0x000001a000037945 */ /* 0x000fe80003800000 */
[----:B------:R-:W-:Y:S04]  /*09d0*/  BSSY B2, `(.L_x_23) ;  /* 0x0000015000027945 */ /* 0x000fe80003800000 */
[----:B------:R-:W-:Y:S05]  /*09e0*/  @P2 BRA `(.L_x_24) ;  /* 0x0000000000202947 */ /* 0x000fea0003800000 */
[----:B-1234-:R-:W1:Y:S02]  /*09f0*/  LDS R2, [UR24+0x34] ;  /* 0x00003418ff027984 */ /* 0x01ee640008000800 */
[----:B-1----:R-:W-:-:S05]  /*0a00*/  LOP3.LUT R2, R2, 0x38, RZ, 0xb8, !PT ;  /* 0x0000003802027812 */ /* 0x002fca00078eb8ff */
[----:B------:R1:W-:Y:S01]  /*0a10*/  STS [UR24+0x34], R2 ;  /* 0x00003402ff007988 */ /* 0x0003e20008000818 */
[----:B------:R-:W-:Y:S05]  /*0a20*/  @P2 BRA `(.L_x_25) ;  /* 0x0000000000202947 */ /* 0x000fea0003800000 */
[----:B-1----:R-:W1:Y:S01]  /*0a30*/  LDS R2, [UR24+0x8] ;  /* 0x00000818ff027984 */ /* 0x002e620008000800 */
[----:B------:R-:W-:-:S05]  /*0a40*/  IMAD.MOV.U32 R3, RZ, RZ, 0x780 ;  /* 0x00000780ff037424 */ /* 0x000fca00078e00ff */
[----:B-1----:R-:W-:-:S05]  /*0a50*/  LOP3.LUT R2, R2, 0x300, R3, 0xd8, !PT ;  /* 0x0000030002027812 */ /* 0x002fca00078ed803 */
[----:B------:R1:W-:Y:S02]  /*0a60*/  STS [UR24+0x8], R2 ;  /* 0x00000802ff007988 */ /* 0x0003e40008000818 */
.L_x_24:
[----:B------:R-:W-:Y:S05]  /*0a70*/  @P2 BRA `(.L_x_26) ;  /* 0x0000000000282947 */ /* 0x000fea0003800000 */
[----:B-1234-:R-:W1:Y:S02]  /*0a80*/  LDS R2, [UR24+0x8] ;  /* 0x00000818ff027984 */ /* 0x01ee640008000800 */
[----:B-1----:R-:W-:-:S05]  /*0a90*/  LOP3.LUT R2, R2, 0x1800, RZ, 0xb8, !PT ;  /* 0x0000180002027812 */ /* 0x002fca00078eb8ff */
[----:B------:R2:W-:Y:S02]  /*0aa0*/  STS [UR24+0x8], R2 ;  /* 0x00000802ff007988 */ /* 0x0005e40008000818 */
.L_x_25:
[----:B------:R-:W-:Y:S05]  /*0ab0*/  @P2 BREAK B2 ;  /* 0x0000000000022942 */ /* 0x000fea0003800000 */
[----:B------:R-:W-:Y:S05]  /*0ac0*/  @P2 BRA `(.L_x_27) ;  /* 0x0000000000242947 */ /* 0x000fea0003800000 */
[----:B-12---:R-:W1:Y:S01]  /*0ad0*/  LDS R2, [UR24+0x8] ;  /* 0x00000818ff027984 */ /* 0x006e620008000800 */
[----:B------:R-:W-:-:S05]  /*0ae0*/  IMAD.MOV.U32 R3, RZ, RZ, 0x6000 ;  /* 0x00006000ff037424 */ /* 0x000fca00078e00ff */
[----:B-1----:R-:W-:-:S04]  /*0af0*/  LOP3.LUT R2, R2, 0x4000, R3, 0xd8, !PT ;  /* 0x0000400002027812 */ /* 0x002fc800078ed803 */
[----:B------:R-:W-:-:S05]  /*0b00*/  LOP3.LUT R2, R2, 0x400000, RZ, 0xb8, !PT ;  /* 0x0040000002027812 */ /* 0x000fca00078eb8ff */
[----:B------:R1:W-:Y:S02]  /*0b10*/  STS [UR24+0x8], R2 ;  /* 0x00000802ff007988 */ /* 0x0003e40008000818 */
.L_x_26:
[----:B------:R-:W-:Y:S05]  /*0b20*/  BSYNC B2 ;  /* 0x0000000000027941 */ /* 0x000fea0003800000 */
.L_x_23:
[----:B-1234-:R-:W1:Y:S02]  /*0b30*/  @!P2 LDS R2, [UR24+0x8] ;  /* 0x00000818ff02a984 */ /* 0x01ee640008000800 */
[----:B-1----:R-:W-:-:S05]  /*0b40*/  @!P2 LOP3.LUT R2, R2, 0x8000, RZ, 0xb8, !PT ;  /* 0x000080000202a812 */ /* 0x002fca00078eb8ff */
[----:B------:R3:W-:Y:S02]  /*0b50*/  @!P2 STS [UR24+0x8], R2 ;  /* 0x00000802ff00a988 */ /* 0x0007e40008000818 */
.L_x_27:
[----:B------:R-:W-:Y:S05]  /*0b60*/  BSYNC B3 ;  /* 0x0000000000037941 */ /* 0x000fea0003800000 */
.L_x_22:
[----:B------:R-:W-:Y:S05]  /*0b70*/  WARPSYNC.ALL ;  /* 0x0000000000007948 */ /* 0x000fea0003800000 */
[----:B------:R-:W-:-:S04]  /*0b80*/  UIADD3 UR25, UR5, 0x80, URZ ;  /* 0x0000008005197890 */ /* 0x000fc8000fffe03f */
[----:B------:R-:W-:-:S04]  /*0b90*/  UIADD3 UR28, UP0, UR25, UR30, URZ ;  /* 0x0000001e191c7290 */ /* 0x000fc8000ff1e03f */
[----:B------:R-:W-:Y:S01]  /*0ba0*/  ULEA.HI.X.SX32 UR25, UR25, UR31, 0x1, UP0 ;  /* 0x0000001f19197291 */ /* 0x000fe200080f0e3f */
[----:B------:R-:W-:Y:S11]  /*0bb0*/  @P0 BRA `(.L_x_28) ;  /* 0x00000000002c0947 */ /* 0x000ff60003800000 */
[----:B-123--:R-:W1:Y:S01]  /*0bc0*/  S2R R2, SR_LANEID ;  /* 0x0000000000027919 */ /* 0x00ee620000000000 */
[----:B------:R-:W-:Y:S05]  /*0bd0*/  WARPSYNC.ALL ;  /* 0x0000000000007948 */ /* 0x000fea0003800000 */
[----:B-1----:R-:W-:-:S05]  /*0be0*/  IMAD.SHL.U32 R8, R2, 0x4, RZ ;  /* 0x0000000402087824 */ /* 0x002fca00078e00ff */
[----:B------:R-:W1:Y:S01]  /*0bf0*/  LDS R7, [R8+UR24] ;  /* 0x0000001808077984 */ /* 0x000e620008000800 */
[----:B------:R-:W-:Y:S01]  /*0c00*/  IADD3 R2, P1, R8, UR28, RZ ;  /* 0x0000001c08027c10 */ /* 0x000fe2000ff3e0ff */
[----:B------:R-:W-:-:S04]  /*0c10*/  UMOV UR29, UR25 ;  /* 0x00000019001d7c82 */ /* 0x000fc80008000000 */
[----:B------:R-:W-:-:S05]  /*0c20*/  IMAD.X R3, RZ, RZ, UR25, P1 ;  /* 0x00000019ff037e24 */ /* 0x000fca00088e06ff */
[----:B-1----:R4:W2:Y:S01]  /*0c30*/  ATOMG.E.EXCH.STRONG.GPU PT, RZ, [R2], R7 ;  /* 0x0000000702ff73a8 */ /* 0x0028a200041ee100 */
[----:B------:R-:W-:-:S04]  /*0c40*/  DEPBAR {5,4,3,2,1,0} ;  /* 0x0000003f0000791a */ /* 0x000fc80000000000 */
[----:B------:R4:W-:Y:S01]  /*0c50*/  UTMACCTL.IV [UR28] ;  /* 0x000000001c0079b9 */ /* 0x0009e20008000000 */
[----:B------:R-:W-:Y:S01]  /*0c60*/  NOP ;  /* 0x0000000000007918 */ /* 0x000fe20000000000 */
.L_x_28:
[----:B------:R-:W-:Y:S05]  /*0c70*/  @P0 BRA `(.L_x_29) ;  /* 0x00000000000c0947 */ /* 0x000fea0003800000 */
[----:B------:R0:W-:Y:S01]  /*0c80*/  UTMACMDFLUSH ;  /* 0x00000000000079b7 */ /* 0x0001e20000000000 */
[----:B------:R-:W-:Y:S05]  /*0c90*/  @P0 BRA `(.L_x_29) ;  /* 0x0000000000040947 */ /* 0x000fea0003800000 */
[----:B------:R-:W-:-:S04]  /*0ca0*/  DEPBAR.LE SB0, 0x0 ;  /* 0x000080000000791a */ /* 0x000fc80000000000 */
.L_x_29:
[----:B------:R-:W-:Y:S05]  /*0cb0*/  WARPSYNC.ALL ;  /* 0x0000000000007948 */ /* 0x000fea0003800000 */
[----:B--2---:R-:W-:Y:S06]  /*0cc0*/  BAR.SYNC.DEFER_BLOCKING 0x0 ;  /* 0x0000000000007b1d */ /* 0x004fec0000010000 */
[----:B------:R-:W-:Y:S02]  /*0cd0*/  BSSY B3, `(.L_x_30) ;  /* 0x000000b000037945 */ /* 0x000fe40003800000 */
[----:B------:R-:W-:Y:S06]  /*0ce0*/  BAR.SYNC.DEFER_BLOCKING 0x0 ;  /* 0x0000000000007b1d */ /* 0x000fec0000010000 */
[----:B------:R2:W-:Y:S01]  /*0cf0*/  @!P0 STS [R12], RZ ;  /* 0x000000ff0c008388 */ /* 0x0005e20000000800 */
[----:B------:R-:W-:Y:S01]  /*0d00*/  NOP ;  /* 0x0000000000007918 */ /* 0x000fe20000000000 */
[----:B------:R-:W-:Y:S05]  /*0d10*/  @P2 BRA `(.L_x_31) ;  /* 0x0000000000182947 */ /* 0x000fea0003800000 */
[----:B-1-34-:R-:W1:Y:S01]  /*0d20*/  LDS R2, [UR24+0x8] ;  /* 0x00000818ff027984 */ /* 0x01ae620008000800 */
[----:B------:R-:W3:Y:S01]  /*0d30*/  LDC.64 R8, c[0x0][0x220] ;  /* 0x00008800ff087b82 */ /* 0x000ee20000000a00 */
[----:B------:R-:W-:Y:S02]  /*0d40*/  IMAD.MOV.U32 R3, RZ, RZ, 0x70 ;  /* 0x00000070ff037424 */ /* 0x000fe400078e00ff */
[----:B---3--:R3:W-:Y:S03]  /*0d50*/  STS.64 [UR24], R8 ;  /* 0x00000008ff007988 */ /* 0x0087e60008000a18 */
[----:B-1----:R-:W-:-:S05]  /*0d60*/  LOP3.LUT R2, R2, 0x10, R3, 0xd8, !PT ;  /* 0x0000001002027812 */ /* 0x002fca00078ed803 */
[----:B------:R3:W-:Y:S02]  /*0d70*/  STS [UR24+0x8], R2 ;  /* 0x00000802ff007988 */ /* 0x0007e40008000818 */
.L_x_31:
[----:B----4-:R-:W-:Y:S05]  /*0d80*/  BSYNC B3 ;  /* 0x0000000000037941 */ /* 0x010fea0003800000 */
.L_x_30:
[----:B------:R-:W-:Y:S04]  /*0d90*/  BSSY B4, `(.L_x_32) ;  /* 0x0000011000047945 */ /* 0x000fe80003800000 */
[----:B------:R-:W-:Y:S04]  /*0da0*/  BSSY B3, `(.L_x_33) ;  /* 0x000000e000037945 */ /* 0x000fe80003800000 */
[----:B------:R-:W-:Y:S05]  /*0db0*/  @P2 BRA `(.L_x_34) ;  /* 0x0000000000242947 */ /* 0x000fea0003800000 */
[----:B-1-3--:R-:W1:Y:S01]  /*0dc0*/  LDS R2, [UR24+0x34] ;  /* 0x00003418ff027984 */ /* 0x00ae620008000800 */
[----:B------:R-:W-:-:S05]  /*0dd0*/  IMAD.MOV.U32 R3, RZ, RZ, 0x3f000000 ;  /* 0x3f000000ff037424 */ /* 0x000fca00078e00ff */
[----:B-1----:R-:W-:-:S05]  /*0de0*/  LOP3.LUT R2, R2, 0xff000000, R3, 0xb8, !PT ;  /* 0xff00000002027812 */ /* 0x002fca00078eb803 */
[----:B------:R1:W-:Y:S01]  /*0df0*/  STS [UR24+0x34], R2 ;  /* 0x00003402ff007988 */ /* 0x0003e20008000818 */
[----:B------:R-:W-:Y:S05]  /*0e00*/  @P2 BRA `(.L_x_35) ;  /* 0x00000000001c2947 */ /* 0x000fea0003800000 */
[----:B-1----:R-:W1:Y:S01]  /*0e10*/  LDS R2, [UR24+0x38] ;  /* 0x00003818ff027984 */ /* 0x002e620008000800 */
[----:B------:R-:W-:-:S05]  /*0e20*/  IMAD.MOV.U32 R3, RZ, RZ, 0xff ;  /* 0x000000ffff037424 */ /* 0x000fca00078e00ff */
[----:B-1----:R-:W-:-:S05]  /*0e30*/  LOP3.LUT R2, R2, 0xff, R3, 0xb8, !PT ;  /* 0x000000ff02027812 */ /* 0x002fca00078eb803 */
[----:B------:R4:W-:Y:S02]  /*0e40*/  STS [UR24+0x38], R2 ;  /* 0x00003802ff007988 */ /* 0x0009e40008000818 */
.L_x_34:
[----:B------:R-:W-:Y:S05]  /*0e50*/  @P2 BREAK B3 ;  /* 0x0000000000032942 */ /* 0x000fea0003800000 */
[----:B------:R-:W-:Y:S05]  /*0e60*/  @P2 BRA `(.L_x_36) ;  /* 0x00000000000c2947 */ /* 0x000fea0003800000 */
[----:B------:R1:W-:Y:S02]  /*0e70*/  STS [UR24+0x20], R5 ;  /* 0x00002005ff007988 */ /* 0x0003e40008000818 */
.L_x_35:
[----:B------:R-:W-:Y:S05]  /*0e80*/  BSYNC B3 ;  /* 0x0000000000037941 */ /* 0x000fea0003800000 */
.L_x_33:
[----:B------:R1:W-:Y:S02]  /*0e90*/  @!P2 STS [UR24+0x24], R4 ;  /* 0x00002404ff00a988 */ /* 0x0003e40008000818 */
.L_x_36:
[----:B------:R-:W-:Y:S05]  /*0ea0*/  BSYNC B4 ;  /* 0x0000000000047941 */ /* 0x000fea0003800000 */
.L_x_32:
[----:B------:R-:W-:Y:S05]  /*0eb0*/  WARPSYNC.ALL ;  /* 0x0000000000007948 */ /* 0x000fea0003800000 */
[----:B------:R-:W-:Y:S04]  /*0ec0*/  BSSY B4, `(.L_x_37) ;  /* 0x000000e000047945 */ /* 0x000fe80003800000 */
[----:B------:R-:W-:Y:S05]  /*0ed0*/  @P2 BRA `(.L_x_38) ;  /* 0x0000000000302947 */ /* 0x000fea0003800000 */
[----:B------:R-:W5:Y:S01]  /*0ee0*/  LDS R3, [UR24+0x34] ;  /* 0x00003418ff037984 */ /* 0x000f620008000800 */
[----:B-1----:R-:W1:Y:S03]  /*0ef0*/  LDC.64 R4, c[0x0][0x248] ;  /* 0x00009200ff047b82 */ /* 0x002e660000000a00 */
[----:B---34-:R-:W3:Y:S01]  /*0f00*/  LDS R2, [UR24+0x1c] ;  /* 0x00001c18ff027984 */ /* 0x018ee20008000800 */
[C---:B-1----:R-:W-:Y:S01]  /*0f10*/  SHF.L.U64.HI R5, R4.reuse, 0x1, R5 ;  /* 0x0000000104057819 */ /* 0x042fe20000010205 */
[----:B------:R-:W-:-:S03]  /*0f20*/  IMAD.SHL.U32 R4, R4, 0x2, RZ ;  /* 0x0000000204047824 */ /* 0x000fc600078e00ff */
[--C-:B------:R-:W-:Y:S02]  /*0f30*/  SHF.R.U32.HI R7, RZ, 0x4, R5.reuse ;  /* 0x00000004ff077819 */ /* 0x100fe40000011605 */
[----:B------:R-:W-:-:S05]  /*0f40*/  SHF.R.U64 R4, R4, 0x4, R5 ;  /* 0x0000000404047819 */ /* 0x000fca0000001205 */
[----:B------:R1:W-:Y:S01]  /*0f50*/  STS [UR24+0xc], R4 ;  /* 0x00000c04ff007988 */ /* 0x0003e20008000818 */
[----:B-----5:R-:W-:Y:S02]  /*0f60*/  LOP3.LUT R3, R3, 0x7, RZ, 0xb8, !PT ;  /* 0x0000000703037812 */ /* 0x020fe400078eb8ff */
[----:B---3--:R-:W-:-:S03]  /*0f70*/  LOP3.LUT R2, R2, 0xf, R7, 0xb8, !PT ;  /* 0x0000000f02027812 */ /* 0x008fc600078eb807 */
[----:B------:R1:W-:Y:S04]  /*0f80*/  STS [UR24+0x34], R3 ;  /* 0x00003403ff007988 */ /* 0x0003e80008000818 */
[----:B------:R1:W-:Y:S02]  /*0f90*/  STS [UR24+0x1c], R2 ;  /* 0x00001c02ff007988 */ /* 0x0003e40008000818 */
.L_x_38:
[----:B------:R-:W-:Y:S05]  /*0fa0*/  BSYNC B4 ;  /* 0x0000000000047941 */ /* 0x000fea0003800000 */
.L_x_37:
        /* <DEDUP_REMOVED lines=11> */
.L_x_41:
[----:B------:R-:W-:Y:S05]  /*1060*/  @P2 BRA `(.L_x_43) ;  /* 0x0000000000282947 */ /* 0x000fea0003800000 */
[----:B-1-34-:R-:W1:Y:S02]  /*1070*/  LDS R2, [UR24+0x8] ;  /* 0x00000818ff027984 */ /* 0x01ae640008000800 */
[----:B-1----:R-:W-:-:S05]  /*1080*/  LOP3.LUT R2, R2, 0x1800, RZ, 0xb8, !PT ;  /* 0x0000180002027812 */ /* 0x002fca00078eb8ff */
[----:B------:R3:W-:Y:S02]  /*1090*/  STS [UR24+0x8], R2 ;  /* 0x00000802ff007988 */ /* 0x0007e40008000818 */
.L_x_42:
[----:B------:R-:W-:Y:S05]  /*10a0*/  @P2 BREAK B5 ;  /* 0x0000000000052942 */ /* 0x000fea0003800000 */
[----:B------:R-:W-:Y:S05]  /*10b0*/  @P2 BRA `(.L_x_44) ;  /* 0x0000000000242947 */ /* 0x000fea0003800000 */
[----:B-1-3--:R-:W1:Y:S01]  /*10c0*/  LDS R2, [UR24+0x8] ;  /* 0x00000818ff027984 */ /* 0x00ae620008000800 */
[----:B------:R-:W-:-:S05]  /*10d0*/  IMAD.MOV.U32 R3, RZ, RZ, 0x6000 ;  /* 0x00006000ff037424 */ /* 0x000fca00078e00ff */
[----:B-1----:R-:W-:-:S04]  /*10e0*/  LOP3.LUT R2, R2, 0x6000, R3, 0xd8, !PT ;  /* 0x0000600002027812 */ /* 0x002fc800078ed803 */
[----:B------:R-:W-:-:S05]  /*10f0*/  LOP3.LUT R2, R2, 0x400000, RZ, 0xb8, !PT ;  /* 0x0040000002027812 */ /* 0x000fca00078eb8ff */
[----:B------:R1:W-:Y:S02]  /*1100*/  STS [UR24+0x8], R2 ;  /* 0x00000802ff007988 */ /* 0x0003e40008000818 */
.L_x_43:
[----:B------:R-:W-:Y:S05]  /*1110*/  BSYNC B5 ;  /* 0x0000000000057941 */ /* 0x000fea0003800000 */
.L_x_40:
[----:B-1-34-:R-:W1:Y:S02]  /*1120*/  @!P2 LDS R2, [UR24+0x8] ;  /* 0x00000818ff02a984 */ /* 0x01ae640008000800 */
[----:B-1----:R-:W-:-:S05]  /*1130*/  @!P2 LOP3.LUT R2, R2, 0x8000, RZ, 0xb8, !PT ;  /* 0x000080000202a812 */ /* 0x002fca00078eb8ff */
[----:B------:R4:W-:Y:S02]  /*1140*/  @!P2 STS [UR24+0x8], R2 ;  /* 0x00000802ff00a988 */ /* 0x0009e40008000818 */
.L_x_44:
[----:B------:R-:W-:Y:S05]  /*1150*/  BSYNC B4 ;  /* 0x0000000000047941 */ /* 0x000fea0003800000 */
.L_x_39:
[----:B------:R-:W-:Y:S05]  /*1160*/  WARPSYNC.ALL ;  /* 0x0000000000007948 */ /* 0x000fea0003800000 */
[----:B------:R-:W-:Y:S01]  /*1170*/  UIADD3 UR5, UR5, 0x100, URZ ;  /* 0x0000010005057890 */ /* 0x000fe2000fffe03f */
[----:B------:R-:W-:Y:S01]  /*1180*/  ISETP.GE.AND P1, PT, R13, 0x1, PT ;  /* 0x000000010d00780c */ /* 0x000fe20003f26270 */
[----:B------:R-:W-:Y:S01]  /*1190*/  IMAD.MOV.U32 R88, RZ, RZ, RZ ;  /* 0x000000ffff587224 */ /* 0x000fe200078e00ff */
[----:B------:R-:W-:Y:S01]  /*11a0*/  SHF.R.U32.HI R7, RZ, 0x5, R0 ;  /* 0x00000005ff077819 */ /* 0x000fe20000011600 */
[----:B------:R-:W-:-:S04]  /*11b0*/  UIADD3 UR30, UP0, UR5, UR30, URZ ;  /* 0x0000001e051e7290 */ /* 0x000fc8000ff1e03f */
[----:B------:R-:W-:Y:S01]  /*11c0*/  ULEA.HI.X.SX32 UR31, UR5, UR31, 0x1, UP0 ;  /* 0x0000001f051f7291 */ /* 0x000fe200080f0e3f */
[----:B------:R-:W-:Y:S11]  /*11d0*/  @P0 BRA `(.L_x_45) ;  /* 0x0000000000280947 */ /* 0x000ff60003800000 */
[----:B-1-34-:R-:W1:Y:S01]  /*11e0*/  S2R R2, SR_LANEID ;  /* 0x0000000000027919 */ /* 0x01ae620000000000 */
[----:B------:R-:W-:Y:S05]  /*11f0*/  WARPSYNC.ALL ;  /* 0x0000000000007948 */ /* 0x000fea0003800000 */
[----:B-1----:R-:W-:-:S05]  /*1200*/  IMAD.SHL.U32 R4, R2, 0x4, RZ ;  /* 0x0000000402047824 */ /* 0x002fca00078e00ff */
[----:B------:R-:W1:Y:S01]  /*1210*/  LDS R5, [R4+UR24] ;  /* 0x0000001804057984 */ /* 0x000e620008000800 */
[----:B------:R-:W-:-:S05]  /*1220*/  IADD3 R2, P3, R4, UR30, RZ ;  /* 0x0000001e04027c10 */ /* 0x000fca000ff7e0ff */
[----:B------:R-:W-:-:S05]  /*1230*/  IMAD.X R3, RZ, RZ, UR31, P3 ;  /* 0x0000001fff037e24 */ /* 0x000fca00098e06ff */
[----:B-1----:R1:W3:Y:S01]  /*1240*/  ATOMG.E.EXCH.STRONG.GPU PT, RZ, [R2], R5 ;  /* 0x0000000502ff73a8 */ /* 0x0022e200041ee100 */
[----:B------:R-:W-:-:S04]  /*1250*/  DEPBAR {5,4,3,2,1,0} ;  /* 0x0000003f0000791a */ /* 0x000fc80000000000 */
[----:B------:R1:W-:Y:S01]  /*1260*/  UTMACCTL.IV [UR30] ;  /* 0x000000001e0079b9 */ /* 0x0003e20008000000 */
[----:B------:R-:W-:Y:S01]  /*1270*/  NOP ;  /* 0x0000000000007918 */ /* 0x000fe20000000000 */
.L_x_45:
[----:B------:R-:W-:Y:S05]  /*1280*/  @P0 BRA `(.L_x_46) ;  /* 0x00000000000c0947 */ /* 0x000fea0003800000 */
[----:B------:R0:W-:Y:S01]  /*1290*/  UTMACMDFLUSH ;  /* 0x00000000000079b7 */ /* 0x0001e20000000000 */
[----:B------:R-:W-:Y:S05]  /*12a0*/  @P0 BRA `(.L_x_46) ;  /* 0x0000000000040947 */ /* 0x000fea0003800000 */
[----:B------:R-:W-:-:S04]  /*12b0*/  DEPBAR.LE SB0, 0x0 ;  /* 0x000080000000791a */ /* 0x000fc80000000000 */
.L_x_46:
[----:B------:R-:W-:Y:S05]  /*12c0*/  WARPSYNC.ALL ;  /* 0x0000000000007948 */ /* 0x000fea0003800000 */
[----:B---3--:R-:W-:Y:S01]  /*12d0*/  BAR.SYNC.DEFER_BLOCKING 0x0 ;  /* 0x0000000000007b1d */ /* 0x008fe20000010000 */
[----:B------:R-:W-:Y:S01]  /*12e0*/  R2UR UR29, R7 ;  /* 0x00000000071d72ca */ /* 0x000fe200000e0000 */
[----:B------:R-:W-:Y:S01]  /*12f0*/  USHF.L.U32 UR15, UR32, 0x7, URZ ;  /* 0x00000007200f7899 */ /* 0x000fe2000800063f */
[----:B------:R-:W-:Y:S01]  /*1300*/  IMAD.MOV.U32 R89, RZ, RZ, RZ ;  /* 0x000000ffff597224 */ /* 0x000fe200078e00ff */
[----:B------:R-:W-:Y:S02]  /*1310*/  CS2R R90, SRZ ;  /* 0x00000000005a7805 */ /* 0x000fe4000001ff00 */
[----:B------:R-:W-:Y:S01]  /*1320*/  CS2R R92, SRZ ;  /* 0x00000000005c7805 */ /* 0x000fe2000001ff00 */
[----:B------:R-:W-:Y:S01]  /*1330*/  VOTEU.ALL UP0, P2 ;  /* 0x00000000003f7886 */ /* 0x000fe20001000000 */
[----:B------:R-:W-:Y:S01]  /*1340*/  UMOV UR6, 0x1 ;  /* 0x0000000100067882 */ /* 0x000fe20000000000 */
[----:B------:R-:W-:Y:S01]  /*1350*/  VOTEU.ALL UP1, P2 ;  /* 0x00000000003f7886 */ /* 0x000fe20001020000 */
[----:B------:R-:W-:Y:S01]  /*1360*/  VOTEU.ALL UP2, P2 ;  /* 0x00000000003f7886 */ /* 0x000fe20001040000 */
[----:B------:R-:W-:Y:S01]  /*1370*/  VOTEU.ALL UP3, P2 ;  /* 0x00000000003f7886 */ /* 0x000fe20001060000 */
[----:B------:R-:W-:-:S04]  /*1380*/  @!UP0 UIADD3 UR8, -UR6, 0x100000, URZ ;  /* 0x0010000006088890 */ /* 0x000fc8000fffe13f */
[----:B------:R-:W-:Y:S02]  /*1390*/  @!UP0 USHF.L.U32 UR9, UR8, 0xb, URZ ;  /* 0x0000000b08098899 */ /* 0x000fe4000800063f */
[----:B------:R-:W-:Y:S01]  /*13a0*/  @!UP0 USHF.L.U32 UR8, UR8, 0x1, URZ ;  /* 0x0000000108088899 */ /* 0x000fe2000800063f */
[----:B------:R-:W-:Y:S01]  /*13b0*/  CS2R R94, SRZ ;  /* 0x00000000005e7805 */ /* 0x000fe2000001ff00 */
        /* <DEDUP_REMOVED lines=12> */
[----:B------:R-:W-:Y:S01]  /*1480*/  VOTEU.ALL UP0, P2 ;  /* 0x00000000003f7886 */ /* 0x000fe20001000000 */
[----:B------:R-:W-:Y:S02]  /*1490*/  CS2R R102, SRZ ;  /* 0x0000000000667805 */ /* 0x000fe4000001ff00 */
[----:B------:R-:W-:Y:S02]  /*14a0*/  CS2R R104, SRZ ;  /* 0x0000000000687805 */ /* 0x000fe4000001ff00 */
[----:B------:R-:W-:Y:S02]  /*14b0*/  CS2R R106, SRZ ;  /* 0x00000000006a7805 */ /* 0x000fe4000001ff00 */
[----:B------:R-:W-:Y:S01]  /*14c0*/  CS2R R108, SRZ ;  /* 0x00000000006c7805 */ /* 0x000fe2000001ff00 */
[----:B------:R-:W3:Y:S02]  /*14d0*/  FENCE.VIEW.ASYNC.S ;  /* 0x00000000000073c6 */ /* 0x000ee40000000000 */
[----:B---3--:R-:W3:Y:S02]  /*14e0*/  @!UP0 SYNCS.EXCH.64 URZ, [UR24+0x18000], UR8 ;  /* 0x01800008183f85b2 */ /* 0x008ee40008000100 */
[----:B---3--:R-:W-:Y:S01]  /*14f0*/  BAR.SYNC.DEFER_BLOCKING 0x0 ;  /* 0x0000000000007b1d */ /* 0x008fe20000010000 */
[----:B------:R-:W-:-:S02]  /*1500*/  CS2R R110, SRZ ;  /* 0x00000000006e7805 */ /* 0x000fc4000001ff00 */
[----:B------:R-:W-:Y:S02]  /*1510*/  CS2R R112, SRZ ;  /* 0x0000000000707805 */ /* 0x000fe4000001ff00 */
[----:B------:R-:W-:Y:S02]  /*1520*/  CS2R R114, SRZ ;  /* 0x0000000000727805 */ /* 0x000fe4000001ff00 */
[----:B------:R-:W-:Y:S02]  /*1530*/  CS2R R116, SRZ ;  /* 0x0000000000747805 */ /* 0x000fe4000001ff00 */
[----:B------:R-:W-:Y:S02]  /*1540*/  CS2R R118, SRZ ;  /* 0x0000000000767805 */ /* 0x000fe4000001ff00 */
[----:B------:R-:W-:Y:S02]  /*1550*/  CS2R R120, SRZ ;  /* 0x0000000000787805 */ /* 0x000fe4000001ff00 */
        /* <DEDUP_REMOVED lines=16> */
[----:B------:R-:W-:Y:S01]  /*1660*/  CS2R R26, SRZ ;  /* 0x00000000001a7805 */ /* 0x000fe2000001ff00 */
[----:B------:R3:W4:Y:S02]  /*1670*/  @!UP1 SYNCS.EXCH.64 URZ, [UR24+0x18008], UR10 ;  /* 0x0180080a183f95b2 */ /* 0x0007240008000100 */
[----:B----4-:R-:W-:Y:S01]  /*1680*/  BAR.SYNC.DEFER_BLOCKING 0x0 ;  /* 0x0000000000007b1d */ /* 0x010fe20000010000 */
        /* <DEDUP_REMOVED lines=9> */
[----:B------:R-:W-:Y:S01]  /*1720*/  CS2R R46, SRZ ;  /* 0x00000000002e7805 */ /* 0x000fe2000001ff00 */
[----:B---3--:R-:W-:Y:S01]  /*1730*/  USHF.L.U32 UR11, UR33, 0x8, URZ ;  /* 0x00000008210b7899 */ /* 0x008fe2000800063f */
        /* <DEDUP_REMOVED lines=12> */
[----:B------:R3:W4:Y:S02]  /*1800*/  @!UP2 SYNCS.EXCH.64 URZ, [UR24+0x18010], UR12 ;  /* 0x0180100c183fa5b2 */ /* 0x0007240008000100 */
[----:B----4-:R-:W-:Y:S01]  /*1810*/  BAR.SYNC.DEFER_BLOCKING 0x0 ;  /* 0x0000000000007b1d */ /* 0x010fe20000010000 */
[----:B------:R-:W-:Y:S02]  /*1820*/  CS2R R72, SRZ ;  /* 0x0000000000487805 */ /* 0x000fe4000001ff00 */
[----:B------:R-:W-:-:S02]  /*1830*/  CS2R R74, SRZ ;  /* 0x00000000004a7805 */ /* 0x000fc4000001ff00 */
[----:B------:R-:W-:Y:S02]  /*1840*/  CS2R R76, SRZ ;  /* 0x00000000004c7805 */ /* 0x000fe4000001ff00 */
[----:B------:R-:W-:Y:S02]  /*1850*/  CS2R R78, SRZ ;  /* 0x00000000004e7805 */ /* 0x000fe4000001ff00 */
[----:B------:R-:W-:Y:S02]  /*1860*/  CS2R R80, SRZ ;  /* 0x0000000000507805 */ /* 0x000fe4000001ff00 */
[----:B------:R-:W-:Y:S02]  /*1870*/  CS2R R82, SRZ ;  /* 0x0000000000527805 */ /* 0x000fe4000001ff00 */
[----:B------:R-:W-:Y:S02]  /*1880*/  CS2R R84, SRZ ;  /* 0x0000000000547805 */ /* 0x000fe4000001ff00 */
[----:B------:R-:W-:Y:S01]  /*1890*/  CS2R R86, SRZ ;  /* 0x0000000000567805 */ /* 0x000fe2000001ff00 */
[----:B------:R3:W4:Y:S01]  /*18a0*/  @!UP3 SYNCS.EXCH.64 URZ, [UR24+0x18018], UR6 ;  /* 0x01801806183fb5b2 */ /* 0x0007220008000100 */
[----:B------:R-:W-:Y:S05]  /*18b0*/  @!P1 BRA `(.L_x_47) ;  /* 0x0000000800109947 */ /* 0x000fea0003800000 */
        /* <DEDUP_REMOVED lines=64> */
[----:B------:R-:W-:Y:S01]  /*1cc0*/  UMOV UR5, URZ ;  /* 0x0000003f00057c82 */ /* 0x000fe20008000000 */
[----:B------:R-:W-:-:S05]  /*1cd0*/  UMOV UR10, URZ ;  /* 0x0000003f000a7c82 */ /* 0x000fca0008000000 */
.L_x_49:
[----:B----4-:R-:W-:Y:S01]  /*1ce0*/  BAR.SYNC.DEFER_BLOCKING 0x0 ;  /* 0x0000000000007b1d */ /* 0x010fe20000010000 */
[----:B------:R-:W-:Y:S01]  /*1cf0*/  ULEA UR22, UR5, UR24, 0x3 ;  /* 0x0000001805167291 */ /* 0x000fe2000f8e183f */
[----:B-1----:R-:W-:Y:S01]  /*1d00*/  @!P2 IMAD.MOV.U32 R3, RZ, RZ, 0x6000 ;  /* 0x00006000ff03a424 */ /* 0x002fe200078e00ff */
[----:B------:R-:W-:Y:S01]  /*1d10*/  ELECT P0, URZ, PT ;  /* 0x00000000003f782f */ /* 0x000fe20003800000 */
[----:B------:R-:W-:Y:S01]  /*1d20*/  IMAD.U32 R2, RZ, RZ, UR4 ;  /* 0x00000004ff027e24 */ /* 0x000fe2000f8e00ff */
[----:B------:R-:W-:Y:S02]  /*1d30*/  ULEA UR8, UR5, UR24, 0xe ;  /* 0x0000001805087291 */ /* 0x000fe4000f8e703f */
[----:B------:R-:W-:Y:S02]  /*1d40*/  ISETP.LT.U32.AND P0, PT, R6, 0x20, P0 ;  /* 0x000000200600780c */ /* 0x000fe40000701070 */
[----:B------:R-:W-:Y:S02]  /*1d50*/  ELECT P1, URZ, PT ;  /* 0x00000000003f782f */ /* 0x000fe40003820000 */
[----:B------:R-:W-:Y:S01]  /*1d60*/  SHF.L.U32 R2, R2, 0x1f, RZ ;  /* 0x0000001f02027819 */ /* 0x000fe200000006ff */
[----:B---3--:R-:W-:Y:S01]  /*1d70*/  ULEA UR12, UR5, UR24, 0xd ;  /* 0x00000018050c7291 */ /* 0x008fe2000f8e683f */
[----:B------:R-:W-:Y:S01]  /*1d80*/  ISETP.LT.U32.AND P1, PT, R6, 0x20, P1 ;  /* 0x000000200600780c */ /* 0x000fe20000f21070 */
[----:B------:R-:W-:-:S02]  /*1d90*/  UMOV UR14, UR10 ;  /* 0x0000000a000e7c82 */ /* 0x000fc40008000000 */
[----:B------:R-:W-:Y:S02]  /*1da0*/  UIADD3 UR12, UR12, 0x10000, URZ ;  /* 0x000100000c0c7890 */ /* 0x000fe4000fffe03f */
[----:B------:R-:W-:Y:S02]  /*1db0*/  USHF.L.U32 UR16, UR29, 0x6, URZ ;  /* 0x000000061d107899 */ /* 0x000fe4000800063f */
[----:B------:R-:W-:Y:S01]  /*1dc0*/  USHF.R.U32.HI UR18, URZ, 0x4, UR12 ;  /* 0x000000043f127899 */ /* 0x000fe2000801160c */
[----:B------:R-:W-:Y:S01]  /*1dd0*/  VOTEU.ANY UP0, P0 ;  /* 0x00000000003f7886 */ /* 0x000fe20000000100 */
[----:B------:R-:W-:Y:S01]  /*1de0*/  VOTEU.ANY UP2, P0 ;  /* 0x00000000003f7886 */ /* 0x000fe20000040100 */
[----:B------:R-:W-:Y:S01]  /*1df0*/  ULOP3.LUT UR16, UR16, 0x100, URZ, 0xc0, !UPT ;  /* 0x0000010010107892 */ /* 0x000fe2000f8ec03f */
[----:B------:R1:W-:Y:S01]  /*1e00*/  @!P2 SYNCS.ARRIVE.TRANS64 RZ, [UR22+0x18000], R3 ;  /* 0x01800003ffffa9a7 */ /* 0x0003e20008000016 */
[----:B------:R3:W-:Y:S06]  /*1e10*/  MEMBAR.ALL.CTA ;  /* 0x0000000000007992 */ /* 0x0007ec0000008000 */
[----:B---3--:R-:W3:Y:S01]  /*1e20*/  FENCE.VIEW.ASYNC.S ;  /* 0x00000000000073c6 */ /* 0x008ee20000000000 */
[----:B------:R-:W-:Y:S01]  /*1e30*/  @UP0 UIADD3 UR9, UR22, 0x18000, URZ ;  /* 0x0001800016090890 */ /* 0x000fe2000fffe03f */
[----:B------:R-:W-:Y:S01]  /*1e40*/  @UP0 UMOV UR6, UR26 ;  /* 0x0000001a00060c82 */ /* 0x000fe20008000000 */
[----:B------:R-:W-:Y:S01]  /*1e50*/  @UP0 UMOV UR7, UR27 ;  /* 0x0000001b00070c82 */ /* 0x000fe20008000000 */
[----:B---3--:R-:W-:Y:S01]  /*1e60*/  VOTEU.ANY UP1, P1 ;  /* 0x00000000003f7886 */ /* 0x008fe20000820100 */
[----:B------:R-:W-:Y:S01]  /*1e70*/  VOTEU.ANY UP3, P1 ;  /* 0x00000000003f7886 */ /* 0x000fe20000860100 */
[----:B------:R-:W-:-:S02]  /*1e80*/  ULEA.HI UR16, UR8, UR16, URZ, 0x1c ;  /* 0x0000001008107291 */ /* 0x000fc4000f8fe03f */
[----:B------:R-:W-:Y:S02]  /*1e90*/  USGXT.U32 UR18, UR18, 0xe ;  /* 0x0000000e1212789a */ /* 0x000fe40008000000 */
[----:B------:R-:W-:Y:S01]  /*1ea0*/  @UP1 UIADD3 UR13, UR22, 0x18000, URZ ;  /* 0x00018000160d1890 */ /* 0x000fe2000fffe03f */
[----:B------:R-:W-:Y:S01]  /*1eb0*/  @UP1 UMOV UR20, UR28 ;  /* 0x0000001c00141c82 */ /* 0x000fe20008000000 */
[----:B------:R-:W-:Y:S01]  /*1ec0*/  @UP1 UMOV UR21, UR25 ;  /* 0x0000001900151c82 */ /* 0x000fe20008000000 */
[----:B------:R-:W-:Y:S01]  /*1ed0*/  ULOP3.LUT UR16, UR16, 0x3fff, URZ, 0xc0, !UPT ;  /* 0x00003fff10107892 */ /* 0x000fe2000f8ec03f */
[----:B------:R-:W-:Y:S01]  /*1ee0*/  UMOV UR19, 0x80000020 ;  /* 0x8000002000137882 */ /* 0x000fe20000000000 */
[----:B------:R-:W-:Y:S01]  /*1ef0*/  UMOV UR17, 0x80000020 ;  /* 0x8000002000117882 */ /* 0x000fe20000000000 */
[----:B------:R-:W-:Y:S06]  /*1f00*/  BAR.SYNC.DEFER_BLOCKING 0x0 ;  /* 0x0000000000007b1d */ /* 0x000fec0000010000 */
[----:B------:R1:W-:Y:S02]  /*1f10*/  @UP2 UTMALDG.2D [UR8], [UR6] ;  /* 0x00000008060025b4 */ /* 0x0003e40008008000 */
[----:B------:R-:W-:Y:S06]  /*1f20*/  BAR.SYNC.DEFER_BLOCKING 0x0 ;  /* 0x0000000000007b1d */ /* 0x000fec0000010000 */
[----:B------:R1:W-:Y:S02]  /*1f30*/  @UP3 UTMALDG.2D [UR12], [UR20] ;  /* 0x0000000c140035b4 */ /* 0x0003e40008008000 */
[----:B------:R-:W-:Y:S06]  /*1f40*/  BAR.SYNC.DEFER_BLOCKING 0x0 ;  /* 0x0000000000007b1d */ /* 0x000fec0000010000 */
[----:B------:R-:W3:Y:S02]  /*1f50*/  SYNCS.PHASECHK.TRANS64.TRYWAIT P0, [UR22+0x18000], R2 ;  /* 0x01800002ff0075a7 */ /* 0x000ee40008000156 */
[----:B-1-3--:R-:W-:Y:S05]  /*1f60*/  @!P0 BRA `(.L_x_48) ;  /* 0x0000000800488947 */ /* 0x00afea0003800000 */
.L_x_50:
[----:B------:R-:W-:Y:S02]  /*1f70*/  WARPGROUP.DEPBAR.LE gsb0, 0x0 ;  /* 0x00008000000079c5 */ /* 0x000fe40000010000 */
[----:B------:R-:W-:Y:S01]  /*1f80*/  WARPGROUP.ARRIVE ;  /* 0x00000000000079c5 */ /* 0x000fe20000000000 */
[----:B------:R-:W-:Y:S01]  /*1f90*/  UIADD3 UR20, UP0, UR16, 0x2, URZ ;  /* 0x0000000210147890 */ /* 0x000fe2000ff1e03f */
[----:B------:R-:W1:Y:S01]  /*1fa0*/  LDC R2, c[0x0][0x230] ;  /* 0x00008c00ff027b82 */ /* 0x000e620000000800 */
[----:B------:R-:W-:Y:S01]  /*1fb0*/  UMOV UR8, URZ ;  /* 0x0000003f00087c82 */ /* 0x000fe20008000000 */
[----:B------:R-:W-:Y:S01]  /*1fc0*/  UMOV UR22, 0xfffffffe ;  /* 0xfffffffe00167882 */ /* 0x000fe20000000000 */
[----:B------:R-:W-:Y:S01]  /*1fd0*/  UIADD3.X UR21, UR8, -0x7fffffe0, URZ, UP0, !UPT ;  /* 0x8000002008157890 */ /* 0x000fe200087fe43f */
[----:B------:R-:W-:Y:S01]  /*1fe0*/  HGMMA.64x128x16.F32 R88, gdesc[UR16], R88 ;  /* 0x01e00000105879f0 */ /* 0x000fe20008700858 */
[----:B------:R-:W-:Y:S01]  /*1ff0*/  UMOV UR23, 0x7fffffdf ;  /* 0x7fffffdf00177882 */ /* 0x000fe20000000000 */
[----:B------:R-:W-:Y:S01]  /*2000*/  UMOV UR6, UR18 ;  /* 0x0000001200067c82 */ /* 0x000fe20008000000 */
[----:B------:R-:W-:Y:S01]  /*2010*/  UMOV UR7, URZ ;  /* 0x0000003f00077c82 */ /* 0x000fe20008000000 */
[----:B------:R-:W-:-:S02]  /*2020*/  UIADD3.64 UR16, UR20, 0x1fe, URZ ;  /* 0x000001fe14107897 */ /* 0x000fc4000fffe03f */
[----:B------:R-:W-:Y:S02]  /*2030*/  UIADD3.64 UR22, UR6, -UR22, URZ ;  /* 0x8000001606167297 */ /* 0x000fe4000fffe03f */
[----:B------:R-:W-:Y:S02]  /*2040*/  UIADD3 UR10, UR10, 0x20, URZ ;  /* 0x000000200a0a7890 */ /* 0x000fe4000fffe03f */
[----:B------:R-:W-:-:S04]  /*2050*/  UIADD3 UR5, UR5, 0x1, URZ ;  /* 0x0000000105057890 */ /* 0x000fc8000fffe03f */
[----:B------:R-:W-:-:S04]  /*2060*/  UISETP.NE.U32.AND UP0, UPT, UR5, 0x4, UPT ;  /* 0x000000040500788c */ /* 0x000fc8000bf05070 */
[----:B------:R-:W-:Y:S01]  /*2070*/  USEL UR6, URZ, 0x1, UP0 ;  /* 0x000000013f067887 */ /* 0x000fe20008000000 */
[----:B-1----:R-:W-:Y:S01]  /*2080*/  ISETP.LE.AND P0, PT, R2, UR10, PT ;  /* 0x0000000a02007c0c */ /* 0x002fe2000bf03270 */
[----:B------:R-:W-:Y:S02]  /*2090*/  USEL UR5, UR5, URZ, UP0 ;  /* 0x0000003f05057287 */ /* 0x000fe40008000000 */
[----:B------:R-:W-:Y:S01]  /*20a0*/  ULOP3.LUT UR4, UR4, UR6, URZ, 0x3c, !UPT ;  /* 0x0000000604047292 */ /* 0x000fe2000f8e3c3f */
[----:B------:R-:W-:Y:S01]  /*20b0*/  HGMMA.64x128x16.F32 R88, gdesc[UR20], R88 ;  /* 0x01e00000145879f0 */ /* 0x000fe20008700858 */
[----:B------:R-:W-:-:S11]  /*20c0*/  UIADD3.64 UR20, UR20, 0x200, URZ ;  /* 0x0000020014147897 */ /* 0x000fd6000fffe03f */
[----:B------:R-:W-:-:S12]  /*20d0*/  HGMMA.64x128x16.F32 R24, gdesc[UR16], R24 ;  /* 0x01e00000101879f0 */ /* 0x000fd80008700818 */
[----:B------:R-:W-:Y:S01]  /*20e0*/  HGMMA.64x128x16.F32 R24, gdesc[UR20], R24, gsb0 ;  /* 0x01e00000141879f0 */ /* 0x000fe20008000818 */
[----:B------:R-:W-:Y:S05]  /*20f0*/  @!P0 BRA `(.L_x_49) ;  /* 0xfffffff800f88947 */ /* 0x000fea000383ffff */
.L_x_47:
[----:B------:R-:W-:Y:S02]  /*2100*/  WARPGROUP.DEPBAR.LE gsb0, 0x0 ;  /* 0x00008000000079c5 */ /* 0x000fe40000010000 */
[----:B----4-:R-:W-:Y:S01]  /*2110*/  BAR.SYNC.DEFER_BLOCKING 0x0 ;  /* 0x0000000000007b1d */ /* 0x010fe20000010000 */
[C---:B-1----:R-:W-:Y:S01]  /*2120*/  IMAD.SHL.U32 R2, R0.reuse, 0x80, RZ ;  /* 0x0000008000027824 */ /* 0x042fe200078e00ff */
[----:B------:R-:W-:Y:S01]  /*2130*/  F2FP.F16.F32.PACK_AB R88, R89, R88 ;  /* 0x000000585958723e */ /* 0x000fe200000000ff */
[----:B------:R-:W-:Y:S01]  /*2140*/  IMAD.SHL.U32 R3, R0, 0x10, RZ ;  /* 0x0000001000037824 */ /* 0x000fe200078e00ff */
[----:B------:R-:W-:Y:S02]  /*2150*/  F2FP.F16.F32.PACK_AB R89, R91, R90 ;  /* 0x0000005a5b59723e */ /* 0x000fe400000000ff */
[----:B------:R-:W-:Y:S02]  /*2160*/  ELECT P0, URZ, PT ;  /* 0x00000000003f782f */ /* 0x000fe40003800000 */
[----:B------:R-:W-:Y:S01]  /*2170*/  LOP3.LUT R2, R2, 0x780, RZ, 0xc0, !PT ;  /* 0x0000078002027812 */ /* 0x000fe200078ec0ff */
[----:B------:R-:W-:Y:S01]  /*2180*/  ULOP3.LUT UR29, UR29, 0x1, URZ, 0xc0, !UPT ;  /* 0x000000011d1d7892 */ /* 0x000fe2000f8ec03f */
[----:B------:R-:W-:Y:S01]  /*2190*/  F2FP.F16.F32.PACK_AB R120, R121, R120 ;  /* 0x000000787978723e */ /* 0x000fe200000000ff */
[----:B------:R-:W-:Y:S01]  /*21a0*/  UMOV UR10, UR11 ;  /* 0x0000000b000a7c82 */ /* 0x000fe20008000000 */
[----:B------:R-:W-:Y:S01]  /*21b0*/  LOP3.LUT R3, R2, 0x70, R3, 0xf8, !PT ;  /* 0x0000007002037812 */ /* 0x000fe200078ef803 */
[----:B------:R-:W-:Y:S01]  /*21c0*/  ULEA UR9, UR29, UR15, 0x6 ;  /* 0x0000000f1d097291 */ /* 0x000fe2000f8e303f */
[----:B------:R-:W-:Y:S01]  /*21d0*/  F2FP.F16.F32.PACK_AB R90, R93, R92 ;  /* 0x0000005c5d5a723e */ /* 0x000fe200000000ff */
[----:B------:R-:W-:Y:S01]  /*21e0*/  ULEA UR8, UR29, UR24, 0xf ;  /* 0x000000181d087291 */ /* 0x000fe2000f8e783f */
[----:B------:R-:W-:Y:S01]  /*21f0*/  LOP3.LUT R3, R3, 0x10, R0, 0x78, !PT ;  /* 0x0000001003037812 */ /* 0x000fe200078e7800 */
[----:B------:R-:W-:Y:S01]  /*2200*/  IMAD.SHL.U32 R0, R0, 0x40, RZ ;  /* 0x0000004000007824 */ /* 0x000fe200078e00ff */
[----:B------:R-:W-:-:S02]  /*2210*/  F2FP.F16.F32.PACK_AB R91, R95, R94 ;  /* 0x0000005e5f5b723e */ /* 0x000fc400000000ff */
[----:B------:R-:W-:Y:S02]  /*2220*/  F2FP.F16.F32.PACK_AB R121, R123, R122 ;  /* 0x0000007a7b79723e */ /* 0x000fe400000000ff */
[----:B------:R-:W-:Y:S02]  /*2230*/  LOP3.LUT R0, R3, 0x3800, R0, 0xf8, !PT ;  /* 0x0000380003007812 */ /* 0x000fe400078ef800 */
[----:B------:R-:W-:Y:S01]  /*2240*/  F2FP.F16.F32.PACK_AB R24, R25, R24 ;  /* 0x000000181918723e */ /* 0x000fe200000000ff */
[----:B------:R-:W1:Y:S02]  /*2250*/  @!P2 SYNCS.CCTL.IV [UR24+0x18000] ;  /* 0x01800000ff00a9b1 */ /* 0x000e640008000018 */
[----:B-1----:R-:W-:Y:S01]  /*2260*/  BAR.SYNC.DEFER_BLOCKING 0x0 ;  /* 0x0000000000007b1d */ /* 0x002fe20000010000 */
[C---:B------:R-:W-:Y:S01]  /*2270*/  LOP3.LUT R3, R0.reuse, 0x20, RZ, 0x3c, !PT ;  /* 0x0000002000037812 */ /* 0x040fe200078e3cff */
[----:B------:R-:W-:Y:S01]  /*2280*/  VIADD R2, R0, UR24 ;  /* 0x0000001800027c36 */ /* 0x000fe20008000000 */
[----:B------:R-:W-:-:S02]  /*2290*/  F2FP.F16.F32.PACK_AB R122, R125, R124 ;  /* 0x0000007c7d7a723e */ /* 0x000fc400000000ff */
[----:B------:R-:W-:Y:S01]  /*22a0*/  F2FP.F16.F32.PACK_AB R123, R127, R126 ;  /* 0x0000007e7f7b723e */ /* 0x000fe200000000ff */
[----:B------:R-:W-:Y:S01]  /*22b0*/  VIADD R3, R3, UR24 ;  /* 0x0000001803037c36 */ /* 0x000fe20008000000 */
[----:B------:R-:W-:Y:S02]  /*22c0*/  F2FP.F16.F32.PACK_AB R25, R27, R26 ;  /* 0x0000001a1b19723e */ /* 0x000fe400000000ff */
[----:B------:R-:W-:Y:S02]  /*22d0*/  F2FP.F16.F32.PACK_AB R56, R57, R56 ;  /* 0x000000383938723e */ /* 0x000fe400000000ff */
[----:B------:R-:W-:Y:S02]  /*22e0*/  F2FP.F16.F32.PACK_AB R96, R97, R96 ;  /* 0x000000606160723e */ /* 0x000fe400000000ff */
[----:B------:R-:W-:Y:S02]  /*22f0*/  F2FP.F16.F32.PACK_AB R26, R29, R28 ;  /* 0x0000001c1d1a723e */ /* 0x000fe400000000ff */
[----:B------:R-:W-:-:S02]  /*2300*/  F2FP.F16.F32.PACK_AB R27, R31, R30 ;  /* 0x0000001e1f1b723e */ /* 0x000fc400000000ff */
[----:B------:R-:W-:Y:S02]  /*2310*/  F2FP.F16.F32.PACK_AB R57, R59, R58 ;  /* 0x0000003a3b39723e */ /* 0x000fe400000000ff */
[----:B------:R-:W-:Y:S02]  /*2320*/  F2FP.F16.F32.PACK_AB R97, R99, R98 ;  /* 0x000000626361723e */ /* 0x000fe400000000ff */
[----:B------:R-:W-:Y:S02]  /*2330*/  F2FP.F16.F32.PACK_AB R128, R129, R128 ;  /* 0x000000808180723e */ /* 0x000fe400000000ff */
[----:B------:R-:W-:Y:S01]  /*2340*/  F2FP.F16.F32.PACK_AB R58, R61, R60 ;  /* 0x0000003c3d3a723e */ /* 0x000fe200000000ff */
[----:B------:R-:W1:Y:S02]  /*2350*/  @!P2 SYNCS.CCTL.IV [UR24+0x18008] ;  /* 0x01800800ff00a9b1 */ /* 0x000e640008000018 */
[----:B-1----:R-:W-:Y:S01]  /*2360*/  BAR.SYNC.DEFER_BLOCKING 0x0 ;  /* 0x0000000000007b1d */ /* 0x002fe20000010000 */
[----:B------:R-:W-:-:S02]  /*2370*/  F2FP.F16.F32.PACK_AB R59, R63, R62 ;  /* 0x0000003e3f3b723e */ /* 0x000fc400000000ff */
[----:B------:R-:W-:Y:S02]  /*2380*/  LOP3.LUT R4, R0, 0x40, RZ, 0x3c, !PT ;  /* 0x0000004000047812 */ /* 0x000fe400078e3cff */
[----:B------:R-:W-:Y:S02]  /*2390*/  F2FP.F16.F32.PACK_AB R98, R101, R100 ;  /* 0x000000646562723e */ /* 0x000fe400000000ff */
[----:B------:R-:W-:Y:S01]  /*23a0*/  F2FP.F16.F32.PACK_AB R99, R103, R102 ;  /* 0x000000666763723e */ /* 0x000fe200000000ff */
[----:B------:R-:W-:Y:S01]  /*23b0*/  VIADD R4, R4, UR24 ;  /* 0x0000001804047c36 */ /* 0x000fe20008000000 */
[----:B------:R-:W-:Y:S02]  /*23c0*/  F2FP.F16.F32.PACK_AB R129, R131, R130 ;  /* 0x000000828381723e */ /* 0x000fe400000000ff */
[----:B------:R-:W-:Y:S02]  /*23d0*/  F2FP.F16.F32.PACK_AB R32, R33, R32 ;  /* 0x000000202120723e */ /* 0x000fe400000000ff */
[----:B------:R-:W-:-:S02]  /*23e0*/  F2FP.F16.F32.PACK_AB R130, R133, R132 ;  /* 0x000000848582723e */ /* 0x000fc400000000ff */
[----:B------:R-:W-:Y:S02]  /*23f0*/  F2FP.F16.F32.PACK_AB R131, R135, R134 ;  /* 0x000000868783723e */ /* 0x000fe400000000ff */
[----:B------:R-:W-:Y:S02]  /*2400*/  F2FP.F16.F32.PACK_AB R33, R35, R34 ;  /* 0x000000222321723e */ /* 0x000fe400000000ff */
[----:B------:R-:W-:Y:S02]  /*2410*/  F2FP.F16.F32.PACK_AB R64, R65, R64 ;  /* 0x000000404140723e */ /* 0x000fe400000000ff */
[----:B------:R-:W-:Y:S02]  /*2420*/  F2FP.F16.F32.PACK_AB R104, R105, R104 ;  /* 0x000000686968723e */ /* 0x000fe400000000ff */
[----:B------:R-:W-:Y:S01]  /*2430*/  F2FP.F16.F32.PACK_AB R34, R37, R36 ;  /* 0x000000242522723e */ /* 0x000fe200000000ff */
[----:B------:R-:W1:Y:S02]  /*2440*/  @!P2 SYNCS.CCTL.IV [UR24+0x18010] ;  /* 0x01801000ff00a9b1 */ /* 0x000e640008000018 */
[----:B-1----:R-:W-:Y:S01]  /*2450*/  BAR.SYNC.DEFER_BLOCKING 0x0 ;  /* 0x0000000000007b1d */ /* 0x002fe20000010000 */
[----:B------:R-:W-:-:S02]  /*2460*/  F2FP.F16.F32.PACK_AB R35, R39, R38 ;  /* 0x000000262723723e */ /* 0x000fc400000000ff */
[----:B------:R-:W-:Y:S02]  /*2470*/  F2FP.F16.F32.PACK_AB R65, R67, R66 ;  /* 0x000000424341723e */ /* 0x000fe400000000ff */
[----:B------:R-:W-:Y:S02]  /*2480*/  F2FP.F16.F32.PACK_AB R105, R107, R106 ;  /* 0x0000006a6b69723e */ /* 0x000fe400000000ff */
[----:B------:R-:W-:Y:S02]  /*2490*/  F2FP.F16.F32.PACK_AB R136, R137, R136 ;  /* 0x000000888988723e */ /* 0x000fe400000000ff */
[----:B------:R-:W-:Y:S02]  /*24a0*/  F2FP.F16.F32.PACK_AB R66, R69, R68 ;  /* 0x000000444542723e */ /* 0x000fe400000000ff */
[----:B------:R-:W-:Y:S02]  /*24b0*/  F2FP.F16.F32.PACK_AB R67, R71, R70 ;  /* 0x000000464743723e */ /* 0x000fe400000000ff */
[----:B------:R-:W-:-:S02]  /*24c0*/  LOP3.LUT R0, R0, 0x60, RZ, 0x3c, !PT ;  /* 0x0000006000007812 */ /* 0x000fc400078e3cff */
[----:B------:R-:W-:Y:S02]  /*24d0*/  F2FP.F16.F32.PACK_AB R106, R109, R108 ;  /* 0x0000006c6d6a723e */ /* 0x000fe400000000ff */
[----:B------:R-:W-:Y:S01]  /*24e0*/  F2FP.F16.F32.PACK_AB R107, R111, R110 ;  /* 0x0000006e6f6b723e */ /* 0x000fe200000000ff */
[----:B------:R-:W-:Y:S01]  /*24f0*/  VIADD R0, R0, UR24 ;  /* 0x0000001800007c36 */ /* 0x000fe20008000000 */
[----:B------:R-:W-:Y:S02]  /*2500*/  F2FP.F16.F32.PACK_AB R137, R139, R138 ;  /* 0x0000008a8b89723e */ /* 0x000fe400000000ff */
[----:B------:R-:W-:Y:S02]  /*2510*/  F2FP.F16.F32.PACK_AB R40, R41, R40 ;  /* 0x000000282928723e */ /* 0x000fe400000000ff */
[----:B------:R-:W-:Y:S01]  /*2520*/  F2FP.F16.F32.PACK_AB R138, R141, R140 ;  /* 0x0000008c8d8a723e */ /* 0x000fe200000000ff */
[----:B------:R-:W1:Y:S02]  /*2530*/  @!P2 SYNCS.CCTL.IV [UR24+0x18018] ;  /* 0x01801800ff00a9b1 */ /* 0x000e640008000018 */
[----:B-1----:R-:W-:Y:S01]  /*2540*/  STSM.16.M88.4 [R2], R88 ;  /* 0x0000005802007844 */ /* 0x002fe20000000200 */
[----:B------:R-:W-:-:S02]  /*2550*/  F2FP.F16.F32.PACK_AB R139, R143, R142 ;  /* 0x0000008e8f8b723e */ /* 0x000fc400000000ff */
[----:B------:R-:W-:Y:S01]  /*2560*/  F2FP.F16.F32.PACK_AB R41, R43, R42 ;  /* 0x0000002a2b29723e */ /* 0x000fe200000000ff */
[----:B------:R-:W-:Y:S01]  /*2570*/  STSM.16.M88.4 [R2+0x8000], R120 ;  /* 0x0080007802007844 */ /* 0x000fe20000000200 */
[----:B------:R-:W-:Y:S02]  /*2580*/  F2FP.F16.F32.PACK_AB R72, R73, R72 ;  /* 0x000000484948723e */ /* 0x000fe400000000ff */
[----:B------:R-:W-:Y:S01]  /*2590*/  F2FP.F16.F32.PACK_AB R112, R113, R112 ;  /* 0x000000707170723e */ /* 0x000fe200000000ff */
[----:B------:R-:W-:Y:S01]  /*25a0*/  STSM.16.M88.4 [R2+0x4000], R24 ;  /* 0x0040001802007844 */ /* 0x000fe20000000200 */
[----:B------:R-:W-:Y:S02]  /*25b0*/  F2FP.F16.F32.PACK_AB R42, R45, R44 ;  /* 0x0000002c2d2a723e */ /* 0x000fe400000000ff */
[----:B------:R-:W-:Y:S01]  /*25c0*/  F2FP.F16.F32.PACK_AB R43, R47, R46 ;  /* 0x0000002e2f2b723e */ /* 0x000fe200000000ff */
[----:B------:R-:W-:Y:S01]  /*25d0*/  STSM.16.M88.4 [R2+0xc000], R56 ;  /* 0x00c0003802007844 */ /* 0x000fe20000000200 */
[----:B------:R-:W-:-:S02]  /*25e0*/  F2FP.F16.F32.PACK_AB R73, R75, R74 ;  /* 0x0000004a4b49723e */ /* 0x000fc400000000ff */
[----:B------:R-:W-:Y:S01]  /*25f0*/  F2FP.F16.F32.PACK_AB R113, R115, R114 ;  /* 0x000000727371723e */ /* 0x000fe200000000ff */
[----:B------:R-:W-:Y:S01]  /*2600*/  STSM.16.M88.4 [R3], R96 ;  /* 0x0000006003007844 */ /* 0x000fe20000000200 */
        /* <DEDUP_REMOVED lines=8> */
[----:B------:R-:W-:Y:S01]  /*2690*/  STSM.16.M88.4 [R3+0xc000], R64 ;  /* 0x00c0004003007844 */ /* 0x000fe20000000200 */
[----:B------:R-:W-:Y:S02]  /*26a0*/  F2FP.F16.F32.PACK_AB R48, R49, R48 ;  /* 0x000000303130723e */ /* 0x000fe400000000ff */
[----:B------:R-:W-:Y:S01]  /*26b0*/  F2FP.F16.F32.PACK_AB R146, R149, R148 ;  /* 0x000000949592723e */ /* 0x000fe200000000ff */
[----:B------:R-:W-:Y:S01]  /*26c0*/  STSM.16.M88.4 [R4], R104 ;  /* 0x0000006804007844 */ /* 0x000fe20000000200 */
        /* <DEDUP_REMOVED lines=11> */
[----:B------:R-:W-:Y:S01]  /*2780*/  STSM.16.M88.4 [R0], R112 ;  /* 0x0000007000007844 */ /* 0x000fe20000000200 */
[----:B------:R-:W-:-:S03]  /*2790*/  ISETP.LT.U32.AND P0, PT, R6, 0x40, P0 ;  /* 0x000000400600780c */ /* 0x000fc60000701070 */
[----:B------:R-:W-:Y:S04]  /*27a0*/  STSM.16.M88.4 [R0+0x8000], R144 ;  /* 0x0080009000007844 */ /* 0x000fe80000000200 */
[----:B------:R-:W-:Y:S04]  /*27b0*/  STSM.16.M88.4 [R0+0x4000], R48 ;  /* 0x0040003000007844 */ /* 0x000fe80000000200 */
[----:B------:R-:W-:Y:S02]  /*27c0*/  STSM.16.M88.4 [R0+0xc000], R80 ;  /* 0x00c0005000007844 */ /* 0x000fe40000000200 */
[----:B------:R-:W-:Y:S01]  /*27d0*/  VOTEU.ANY UP0, P0 ;  /* 0x00000000003f7886 */ /* 0x000fe20000000100 */
[----:B------:R-:W-:Y:S01]  /*27e0*/  VOTEU.ANY UP1, P0 ;  /* 0x00000000003f7886 */ /* 0x000fe20000020100 */
[----:B------:R1:W-:Y:S06]  /*27f0*/  MEMBAR.ALL.CTA ;  /* 0x0000000000007992 */ /* 0x0003ec0000008000 */
[----:B-1----:R-:W1:Y:S01]  /*2800*/  FENCE.VIEW.ASYNC.S ;  /* 0x00000000000073c6 */ /* 0x002e620000000000 */
[----:B---3--:R-:W-:Y:S01]  /*2810*/  @UP0 UMOV UR6, UR30 ;  /* 0x0000001e00060c82 */ /* 0x008fe20008000000 */
[----:B------:R-:W-:Y:S01]  /*2820*/  @UP0 UMOV UR7, UR31 ;  /* 0x0000001f00070c82 */ /* 0x000fe20008000000 */
[----:B-1----:R-:W-:Y:S06]  /*2830*/  BAR.SYNC.DEFER_BLOCKING 0x0 ;  /* 0x0000000000007b1d */ /* 0x002fec0000010000 */
[----:B------:R1:W-:Y:S01]  /*2840*/  @UP1 UTMASTG.2D [UR8], [UR6] ;  /* 0x00000008060013b5 */ /* 0x0003e20008008000 */
[----:B------:R0:W-:Y:S01]  /*2850*/  UTMACMDFLUSH ;  /* 0x00000000000079b7 */ /* 0x0001e20000000000 */
[----:B------:R-:W-:-:S04]  /*2860*/  DEPBAR.LE SB0, 0x0 ;  /* 0x000080000000791a */ /* 0x000fc80000000000 */
[----:B------:R-:W-:Y:S06]  /*2870*/  BAR.SYNC.DEFER_BLOCKING 0x0 ;  /* 0x0000000000007b1d */ /* 0x000fec0000010000 */
[----:B-1----:R-:W-:Y:S05]  /*2880*/  EXIT ;  /* 0x000000000000794d */ /* 0x002fea0003800000 */
.L_x_48:
[----:B------:R-:W1:Y:S02]  /*2890*/  SYNCS.PHASECHK.TRANS64.TRYWAIT P0, [UR22+0x18000], R2 ;  /* 0x01800002ff0075a7 */ /* 0x000e640008000156 */
[----:B-1----:R-:W-:Y:S05]  /*28a0*/  @!P0 BRA `(.L_x_48) ;  /* 0xfffffffc00f88947 */ /* 0x002fea000383ffff */
[----:B------:R-:W-:Y:S05]  /*28b0*/  BRA `(.L_x_50) ;  /* 0xfffffff400ac7947 */ /* 0x000fea000383ffff */
.L_x_51:
[----:B------:R-:W-:-:S00]  /*28c0*/  BRA `(.L_x_51) ;  /* 0xfffffffc00fc7947 */ /* 0x000fc0000383ffff */
[----:B------:R-:W-:-:S00]  /*28d0*/  NOP ;  /* 0x0000000000007918 */ /* 0x000fc00000000000 */
        /* <DEDUP_REMOVED lines=10> */
.L_x_52:


//--------------------- .nv.shared.gluon_wgmma    --------------------------
	.section	.nv.shared.gluon_wgmma,"aw",@nobits
	.sectionflags	@""
	.align	16
	.zero		1024


//--------------------- .nv.shared.reserved.0     --------------------------
	.section	.nv.shared.reserved.0,"aw",@nobits
	.weak		__nv_reservedSMEM_offset_0_alias
	.size		__nv_reservedSMEM_offset_0_alias, 0, 0
	.other		__nv_reservedSMEM_offset_0_alias,@"STO_CUDA_RESERVED_SHARED STV_DEFAULT"
__nv_reservedSMEM_offset_0_alias:
	.zero		0


//--------------------- .nv.constant0.gluon_wgmma --------------------------
	.section	.nv.constant0.gluon_wgmma,"a",@progbits
	.sectionflags	@""
	.align	4
.nv.constant0.gluon_wgmma:
	.zero		608


//--------------------- SYMBOLS --------------------------

	.type		.nv.reservedSmem.offset0,@object
	.size		.nv.reservedSmem.offset0,0x4
